	.target	sm_100

	.elftype	@"ET_EXEC"


//--------------------- .note.nv.tkinfo           --------------------------
	.section	.note.nv.tkinfo,"",@"SHT_NOTE"
	.sectionflags	@"SHF_NOTE_NV_TKINFO"
	.tkinfo
        /*0018*/ 	.word	0x00000081
        /*0030*/ 	.string	""
        /*0030*/ 	.string	"ptxas"
        /*0030*/ 	.string	"Cuda compilation tools, release 12.9, V12.9.86"
        /*0030*/ 	.string	"Build cuda_12.9.r12.9/compiler.36037853_0"
        /*0030*/ 	.string	"-regUsageLevel 10 -arch sm_100f -m 64 "



//--------------------- .note.nv.cuver            --------------------------
	.section	.note.nv.cuver,"",@"SHT_NOTE"
	.sectionflags	@"SHF_NOTE_NV_CUVER"
        /*0018*/ 	.short	0x0001
        /*001a*/ 	.short	0x0064
        /*001c*/ 	.short	0x0001
        /*001e*/ 	.short	0x0000
        /*0020*/ 	.short	0x0001
        /*0022*/ 	.short	0x0000


//--------------------- .nv.info                  --------------------------
	.section	.nv.info,"",@"SHT_CUDA_INFO"
	.align	4


	//----- nvinfo : EIATTR_REGCOUNT
	.align		4
        /*0000*/ 	.byte	0x04, 0x2f
        /*0002*/ 	.short	(.L_15 - .L_14)
	.align		4
.L_14:
        /*0004*/ 	.word	index@(_ZN9deep_gemm24sm100_fp8_gemm_1d1d_implILN4cute4UMMA5MajorE0ELS3_0ELj0ELj7168ELj2048ELj128ELj224ELj128ELj64ELj128ELj128ELj64ELj4ELj128ELj128ELj1ELb0ELj140ELNS_8GemmTypeE1ELb0EN7cutlass10bfloat16_tENS_16EpilogueIdentityEEEvPijjj14CUtensorMap_stS9_S9_S9_S9_)
        /*0008*/ 	.word	0x00000036


	//----- nvinfo : EIATTR_FRAME_SIZE
	.align		4
.L_15:
        /*000c*/ 	.byte	0x04, 0x11
        /*000e*/ 	.short	(.L_17 - .L_16)
	.align		4
.L_16:
        /*0010*/ 	.word	index@($__internal_3_$__cuda_sm20_div_u16)
        /*0014*/ 	.word	0x00000000


	//----- nvinfo : EIATTR_FRAME_SIZE
	.align		4
.L_17:
        /*0018*/ 	.byte	0x04, 0x11
        /*001a*/ 	.short	(.L_19 - .L_18)
	.align		4
.L_18:
        /*001c*/ 	.word	index@($__internal_2_$__cuda_sm10x_tcgen05_guardrail_trap_unallocated_columns_being_dealloced)
        /*0020*/ 	.word	0x00000000


	//----- nvinfo : EIATTR_FRAME_SIZE
	.align		4
.L_19:
        /*0024*/ 	.byte	0x04, 0x11
        /*0026*/ 	.short	(.L_21 - .L_20)
	.align		4
.L_20:
        /*0028*/ 	.word	index@($__internal_1_$__cuda_sm10x_tcgen05_guardrail_trap_phase_invalid_during_alloc)
        /*002c*/ 	.word	0x00000000


	//----- nvinfo : EIATTR_FRAME_SIZE
	.align		4
.L_21:
        /*0030*/ 	.byte	0x04, 0x11
        /*0032*/ 	.short	(.L_23 - .L_22)
	.align		4
.L_22:
        /*0034*/ 	.word	index@($__internal_0_$__cuda_sm10x_tcgen05_guardrail_trap_col_being_dealloced_not_returned_by_alloc)
        /*0038*/ 	.word	0x00000000


	//----- nvinfo : EIATTR_FRAME_SIZE
	.align		4
.L_23:
        /*003c*/ 	.byte	0x04, 0x11
        /*003e*/ 	.short	(.L_25 - .L_24)
	.align		4
.L_24:
        /*0040*/ 	.word	index@(_ZN9deep_gemm24sm100_fp8_gemm_1d1d_implILN4cute4UMMA5MajorE0ELS3_0ELj0ELj7168ELj2048ELj128ELj224ELj128ELj64ELj128ELj128ELj64ELj4ELj128ELj128ELj1ELb0ELj140ELNS_8GemmTypeE1ELb0EN7cutlass10bfloat16_tENS_16EpilogueIdentityEEEvPijjj14CUtensorMap_stS9_S9_S9_S9_)
        /*0044*/ 	.word	0x00000000


	//----- nvinfo : EIATTR_MIN_STACK_SIZE
	.align		4
.L_25:
        /*0048*/ 	.byte	0x04, 0x12
        /*004a*/ 	.short	(.L_27 - .L_26)
	.align		4
.L_26:
        /*004c*/ 	.word	index@(_ZN9deep_gemm24sm100_fp8_gemm_1d1d_implILN4cute4UMMA5MajorE0ELS3_0ELj0ELj7168ELj2048ELj128ELj224ELj128ELj64ELj128ELj128ELj64ELj4ELj128ELj128ELj1ELb0ELj140ELNS_8GemmTypeE1ELb0EN7cutlass10bfloat16_tENS_16EpilogueIdentityEEEvPijjj14CUtensorMap_stS9_S9_S9_S9_)
        /*0050*/ 	.word	0x00000000
.L_27:


//--------------------- .nv.info._ZN9deep_gemm24sm100_fp8_gemm_1d1d_implILN4cute4UMMA5MajorE0ELS3_0ELj0ELj7168ELj2048ELj128ELj224ELj128ELj64ELj128ELj128ELj64ELj4ELj128ELj128ELj1ELb0ELj140ELNS_8GemmTypeE1ELb0EN7cutlass10bfloat16_tENS_16EpilogueIdentityEEEvPijjj14CUtensorMap_stS9_S9_S9_S9_ --------------------------
	.section	.nv.info._ZN9deep_gemm24sm100_fp8_gemm_1d1d_implILN4cute4UMMA5MajorE0ELS3_0ELj0ELj7168ELj2048ELj128ELj224ELj128ELj64ELj128ELj128ELj64ELj4ELj128ELj128ELj1ELb0ELj140ELNS_8GemmTypeE1ELb0EN7cutlass10bfloat16_tENS_16EpilogueIdentityEEEvPijjj14CUtensorMap_stS9_S9_S9_S9_,"",@"SHT_CUDA_INFO"
	.sectionflags	@""
	.align	4


	//----- nvinfo : EIATTR_CUDA_API_VERSION
	.align		4
        /*0000*/ 	.byte	0x04, 0x37
        /*0002*/ 	.short	(.L_29 - .L_28)
.L_28:
        /*0004*/ 	.word	0x00000081


	//----- nvinfo : EIATTR_KPARAM_INFO
	.align		4
.L_29:
        /*0008*/ 	.byte	0x04, 0x17
        /*000a*/ 	.short	(.L_31 - .L_30)
.L_30:
        /*000c*/ 	.word	0x00000000
        /*0010*/ 	.short	0x0008
        /*0012*/ 	.short	0x0240
        /*0014*/ 	.byte	0x00, 0xf0, 0x01, 0x02


	//----- nvinfo : EIATTR_KPARAM_INFO
	.align		4
.L_31:
        /*0018*/ 	.byte	0x04, 0x17
        /*001a*/ 	.short	(.L_33 - .L_32)
.L_32:
        /*001c*/ 	.word	0x00000000
        /*0020*/ 	.short	0x0007
        /*0022*/ 	.short	0x01c0
        /*0024*/ 	.byte	0x00, 0xf0, 0x01, 0x02


	//----- nvinfo : EIATTR_KPARAM_INFO
	.align		4
.L_33:
        /*0028*/ 	.byte	0x04, 0x17
        /*002a*/ 	.short	(.L_35 - .L_34)
.L_34:
        /*002c*/ 	.word	0x00000000
        /*0030*/ 	.short	0x0006
        /*0032*/ 	.short	0x0140
        /*0034*/ 	.byte	0x00, 0xf0, 0x01, 0x02


	//----- nvinfo : EIATTR_KPARAM_INFO
	.align		4
.L_35:
        /*0038*/ 	.byte	0x04, 0x17
        /*003a*/ 	.short	(.L_37 - .L_36)
.L_36:
        /*003c*/ 	.word	0x00000000
        /*0040*/ 	.short	0x0005
        /*0042*/ 	.short	0x00c0
        /*0044*/ 	.byte	0x00, 0xf0, 0x01, 0x02


	//----- nvinfo : EIATTR_KPARAM_INFO
	.align		4
.L_37:
        /*0048*/ 	.byte	0x04, 0x17
        /*004a*/ 	.short	(.L_39 - .L_38)
.L_38:
        /*004c*/ 	.word	0x00000000
        /*0050*/ 	.short	0x0004
        /*0052*/ 	.short	0x0040
        /*0054*/ 	.byte	0x00, 0xf0, 0x01, 0x02


	//----- nvinfo : EIATTR_KPARAM_INFO
	.align		4
.L_39:
        /*0058*/ 	.byte	0x04, 0x17
        /*005a*/ 	.short	(.L_41 - .L_40)
.L_40:
        /*005c*/ 	.word	0x00000000
        /*0060*/ 	.short	0x0003
        /*0062*/ 	.short	0x0010
        /*0064*/ 	.byte	0x00, 0xf0, 0x11, 0x00


	//----- nvinfo : EIATTR_KPARAM_INFO
	.align		4
.L_41:
        /*0068*/ 	.byte	0x04, 0x17
        /*006a*/ 	.short	(.L_43 - .L_42)
.L_42:
        /*006c*/ 	.word	0x00000000
        /*0070*/ 	.short	0x0002
        /*0072*/ 	.short	0x000c
        /*0074*/ 	.byte	0x00, 0xf0, 0x11, 0x00


	//----- nvinfo : EIATTR_KPARAM_INFO
	.align		4
.L_43:
        /*0078*/ 	.byte	0x04, 0x17
        /*007a*/ 	.short	(.L_45 - .L_44)
.L_44:
        /*007c*/ 	.word	0x00000000
        /*0080*/ 	.short	0x0001
        /*0082*/ 	.short	0x0008
        /*0084*/ 	.byte	0x00, 0xf0, 0x11, 0x00


	//----- nvinfo : EIATTR_KPARAM_INFO
	.align		4
.L_45:
        /*0088*/ 	.byte	0x04, 0x17
        /*008a*/ 	.short	(.L_47 - .L_46)
.L_46:
        /*008c*/ 	.word	0x00000000
        /*0090*/ 	.short	0x0000
        /*0092*/ 	.short	0x0000
        /*0094*/ 	.byte	0x00, 0xf5, 0x21, 0x00


	//----- nvinfo : EIATTR_AT_ENTRY_FRAGMENTS
	.align		4
.L_47:
        /*0098*/ 	.byte	0x04, 0x4f
        /*009a*/ 	.short	(.L_49 - .L_48)


	//   ....[0]....
.L_48:
        /*009c*/ 	.word	0x00000004


	//----- nvinfo : EIATTR_RESERVED_SMEM_USED
	.align		4
.L_49:
        /*00a0*/ 	.byte	0x01, 0x41
	.zero		2


	//----- nvinfo : EIATTR_SPARSE_MMA_MASK
	.align		4
        /*00a4*/ 	.byte	0x03, 0x50
        /*00a6*/ 	.short	0x0000


	//----- nvinfo : EIATTR_TCGEN05_1CTA_USED
	.align		4
        /*00a8*/ 	.byte	0x01, 0x51
	.zero		2


	//----- nvinfo : EIATTR_MAXREG_COUNT
	.align		4
        /*00ac*/ 	.byte	0x03, 0x1b
        /*00ae*/ 	.short	0x00ff


	//----- nvinfo : EIATTR_NUM_BARRIERS
	.align		4
        /*00b0*/ 	.byte	0x02, 0x4c
        /*00b2*/ 	.byte	0x09
	.zero		1


	//----- nvinfo : EIATTR_INT_WARP_WIDE_INSTR_OFFSETS
	.align		4
        /*00b4*/ 	.byte	0x04, 0x31
        /*00b6*/ 	.short	(.L_51 - .L_50)


	//   ....[0]....
.L_50:
        /*00b8*/ 	.word	0x00005190


	//   ....[1]....
        /*00bc*/ 	.word	0x000051b0


	//----- nvinfo : EIATTR_COOP_GROUP_MASK_REGIDS
	.align		4
.L_51:
        /*00c0*/ 	.byte	0x04, 0x29
        /*00c2*/ 	.short	(.L_53 - .L_52)


	//   ....[0]....
.L_52:
        /*00c4*/ 	.word	0xffffffff


	//   ....[1]....
        /*00c8*/ 	.word	0xffffffff


	//   ....[2]....
        /*00cc*/ 	.word	0xffffffff


	//   ....[3]....
        /*00d0*/ 	.word	0xffffffff


	//   ....[4]....
        /*00d4*/ 	.word	0xffffffff


	//   ....[5]....
        /*00d8*/ 	.word	0xffffffff


	//   ....[6]....
        /*00dc*/ 	.word	0xffffffff


	//   ....[7]....
        /*00e0*/ 	.word	0xffffffff


	//   ....[8]....
        /*00e4*/ 	.word	0xffffffff


	//   ....[9]....
        /*00e8*/ 	.word	0xffffffff


	//   ....[10]....
        /*00ec*/ 	.word	0xffffffff


	//   ....[11]....
        /*00f0*/ 	.word	0xffffffff


	//   ....[12]....
        /*00f4*/ 	.word	0xffffffff


	//   ....[13]....
        /*00f8*/ 	.word	0xffffffff


	//----- nvinfo : EIATTR_COOP_GROUP_INSTR_OFFSETS
	.align		4
.L_53:
        /*00fc*/ 	.byte	0x04, 0x28
        /*00fe*/ 	.short	(.L_55 - .L_54)


	//   ....[0]....
.L_54:
        /*0100*/ 	.word	0x00000030


	//   ....[1]....
        /*0104*/ 	.word	0x00000470


	//   ....[2]....
        /*0108*/ 	.word	0x00000730


	//   ....[3]....
        /*010c*/ 	.word	0x00000b80


	//   ....[4]....
        /*0110*/ 	.word	0x00000c30


	//   ....[5]....
        /*0114*/ 	.word	0x00000ce0


	//   ....[6]....
        /*0118*/ 	.word	0x00001310


	//   ....[7]....
        /*011c*/ 	.word	0x00001330


	//   ....[8]....
        /*0120*/ 	.word	0x00001350


	//   ....[9]....
        /*0124*/ 	.word	0x000015a0


	//   ....[10]....
        /*0128*/ 	.word	0x000015d0


	//   ....[11]....
        /*012c*/ 	.word	0x000015f0


	//   ....[12]....
        /*0130*/ 	.word	0x000050b0


	//   ....[13]....
        /*0134*/ 	.word	0x00005270


	//----- nvinfo : EIATTR_VRC_CTA_INIT_COUNT
	.align		4
.L_55:
        /*0138*/ 	.byte	0x02, 0x4a
        /*013a*/ 	.byte	0x80
	.zero		1


	//----- nvinfo : EIATTR_MBARRIER_INSTR_OFFSETS
	.align		4
        /*013c*/ 	.byte	0x04, 0x39
        /*013e*/ 	.short	(.L_57 - .L_56)


	//   ....[0]....
.L_56:
        /*0140*/ 	.word	0x00000330
        /*0144*/ 	.word	0x000000ff
        /*0148*/ 	.word	0x00031800
        /*014c*/ 	.short	0x0100
        /*014e*/ 	.byte	0x05
	.zero		1


	//   ....[1]....
        /*0150*/ 	.word	0x00000340
        /*0154*/ 	.word	0x000000ff
        /*0158*/ 	.word	0x00031820
        /*015c*/ 	.short	0x0100
        /*015e*/ 	.byte	0x05
	.zero		1


	//   ....[2]....
        /*0160*/ 	.word	0x00000350
        /*0164*/ 	.word	0x000000ff
        /*0168*/ 	.word	0x00031840
        /*016c*/ 	.short	0x0100
        /*016e*/ 	.byte	0x05
	.zero		1


	//   ....[3]....
        /*0170*/ 	.word	0x00000360
        /*0174*/ 	.word	0x000000ff
        /*0178*/ 	.word	0x00031808
        /*017c*/ 	.short	0x0100
        /*017e*/ 	.byte	0x05
	.zero		1


	//   ....[4]....
        /*0180*/ 	.word	0x00000370
        /*0184*/ 	.word	0x000000ff
        /*0188*/ 	.word	0x00031828
        /*018c*/ 	.short	0x0100
        /*018e*/ 	.byte	0x05
	.zero		1


	//   ....[5]....
        /*0190*/ 	.word	0x00000380
        /*0194*/ 	.word	0x000000ff
        /*0198*/ 	.word	0x00031848
        /*019c*/ 	.short	0x0100
        /*019e*/ 	.byte	0x05
	.zero		1


	//   ....[6]....
        /*01a0*/ 	.word	0x00000390
        /*01a4*/ 	.word	0x000000ff
        /*01a8*/ 	.word	0x00031810
        /*01ac*/ 	.short	0x0100
        /*01ae*/ 	.byte	0x05
	.zero		1


	//   ....[7]....
        /*01b0*/ 	.word	0x000003a0
        /*01b4*/ 	.word	0x000000ff
        /*01b8*/ 	.word	0x00031830
        /*01bc*/ 	.short	0x0100
        /*01be*/ 	.byte	0x05
	.zero		1


	//   ....[8]....
        /*01c0*/ 	.word	0x000003b0
        /*01c4*/ 	.word	0x000000ff
        /*01c8*/ 	.word	0x00031850
        /*01cc*/ 	.short	0x0100
        /*01ce*/ 	.byte	0x05
	.zero		1


	//   ....[9]....
        /*01d0*/ 	.word	0x000003c0
        /*01d4*/ 	.word	0x000000ff
        /*01d8*/ 	.word	0x00031818
        /*01dc*/ 	.short	0x0100
        /*01de*/ 	.byte	0x05
	.zero		1


	//   ....[10]....
        /*01e0*/ 	.word	0x000003d0
        /*01e4*/ 	.word	0x000000ff
        /*01e8*/ 	.word	0x00031838
        /*01ec*/ 	.short	0x0100
        /*01ee*/ 	.byte	0x05
	.zero		1


	//   ....[11]....
        /*01f0*/ 	.word	0x000003e0
        /*01f4*/ 	.word	0x000000ff
        /*01f8*/ 	.word	0x00031858
        /*01fc*/ 	.short	0x0100
        /*01fe*/ 	.byte	0x05
	.zero		1


	//   ....[12]....
        /*0200*/ 	.word	0x000003f0
        /*0204*/ 	.word	0x000000ff
        /*0208*/ 	.word	0x00031860
        /*020c*/ 	.short	0x0100
        /*020e*/ 	.byte	0x05
	.zero		1


	//   ....[13]....
        /*0210*/ 	.word	0x00000400
        /*0214*/ 	.word	0x000000ff
        /*0218*/ 	.word	0x00031870
        /*021c*/ 	.short	0x0100
        /*021e*/ 	.byte	0x05
	.zero		1


	//   ....[14]....
        /*0220*/ 	.word	0x00000410
        /*0224*/ 	.word	0x000000ff
        /*0228*/ 	.word	0x00031868
        /*022c*/ 	.short	0x0100
        /*022e*/ 	.byte	0x05
	.zero		1


	//   ....[15]....
        /*0230*/ 	.word	0x00000420
        /*0234*/ 	.word	0x000000ff
        /*0238*/ 	.word	0x00031878
        /*023c*/ 	.short	0x0100
        /*023e*/ 	.byte	0x05
	.zero		1


	//   ....[16]....
        /*0240*/ 	.word	0x00000a30
        /*0244*/ 	.word	0x00000002
        /*0248*/ 	.word	0x00031800
        /*024c*/ 	.short	0x010a
        /*024e*/ 	.byte	0xff
	.zero		1


	//   ....[17]....
        /*0250*/ 	.word	0x00000dc0
        /*0254*/ 	.word	0x00000002
        /*0258*/ 	.word	0x00000000
        /*025c*/ 	.short	0x0101
        /*025e*/ 	.byte	0xff
	.zero		1


	//   ....[18]....
        /*0260*/ 	.word	0x00001100
        /*0264*/ 	.word	0x00000000
        /*0268*/ 	.word	0x00031870
        /*026c*/ 	.short	0x010a
        /*026e*/ 	.byte	0x08
	.zero		1


	//   ....[19]....
        /*0270*/ 	.word	0x000011a0
        /*0274*/ 	.word	0x000000ff
        /*0278*/ 	.word	0x00031840
        /*027c*/ 	.short	0x010a
        /*027e*/ 	.byte	0x0d
	.zero		1


	//   ....[20]....
        /*0280*/ 	.word	0x00001570
        /*0284*/ 	.word	0x000000ff
        /*0288*/ 	.word	0x00031840
        /*028c*/ 	.short	0x010a
        /*028e*/ 	.byte	0x09
	.zero		1


	//   ....[21]....
        /*0290*/ 	.word	0x00001af0
        /*0294*/ 	.word	0x00000008
        /*0298*/ 	.word	0x00031820
        /*029c*/ 	.short	0x010a
        /*029e*/ 	.byte	0xff
	.zero		1


	//   ....[22]....
        /*02a0*/ 	.word	0x00001f40
        /*02a4*/ 	.word	0x00000008
        /*02a8*/ 	.word	0x00031828
        /*02ac*/ 	.short	0x010a
        /*02ae*/ 	.byte	0xff
	.zero		1


	//   ....[23]....
        /*02b0*/ 	.word	0x000020b0
        /*02b4*/ 	.word	0x00000008
        /*02b8*/ 	.word	0x00031830
        /*02bc*/ 	.short	0x010a
        /*02be*/ 	.byte	0xff
	.zero		1


	//   ....[24]....
        /*02c0*/ 	.word	0x00002210
        /*02c4*/ 	.word	0x00000008
        /*02c8*/ 	.word	0x00031838
        /*02cc*/ 	.short	0x010a
        /*02ce*/ 	.byte	0xff
	.zero		1


	//   ....[25]....
        /*02d0*/ 	.word	0x00002340
        /*02d4*/ 	.word	0x00000008
        /*02d8*/ 	.word	0x00031820
        /*02dc*/ 	.short	0x010a
        /*02de*/ 	.byte	0xff
	.zero		1


	//   ....[26]....
        /*02e0*/ 	.word	0x00002560
        /*02e4*/ 	.word	0x00000008
        /*02e8*/ 	.word	0x00031828
        /*02ec*/ 	.short	0x010a
        /*02ee*/ 	.byte	0xff
	.zero		1


	//   ....[27]....
        /*02f0*/ 	.word	0x00002690
        /*02f4*/ 	.word	0x00000008
        /*02f8*/ 	.word	0x00031830
        /*02fc*/ 	.short	0x010a
        /*02fe*/ 	.byte	0xff
	.zero		1


	//   ....[28]....
        /*0300*/ 	.word	0x000027c0
        /*0304*/ 	.word	0x00000008
        /*0308*/ 	.word	0x00031838
        /*030c*/ 	.short	0x010a
        /*030e*/ 	.byte	0xff
	.zero		1


	//   ....[29]....
        /*0310*/ 	.word	0x000028f0
        /*0314*/ 	.word	0x00000008
        /*0318*/ 	.word	0x00031820
        /*031c*/ 	.short	0x010a
        /*031e*/ 	.byte	0xff
	.zero		1


	//   ....[30]....
        /*0320*/ 	.word	0x00002b10
        /*0324*/ 	.word	0x00000008
        /*0328*/ 	.word	0x00031828
        /*032c*/ 	.short	0x010a
        /*032e*/ 	.byte	0xff
	.zero		1


	//   ....[31]....
        /*0330*/ 	.word	0x00002c40
        /*0334*/ 	.word	0x00000008
        /*0338*/ 	.word	0x00031830
        /*033c*/ 	.short	0x010a
        /*033e*/ 	.byte	0xff
	.zero		1


	//   ....[32]....
        /*0340*/ 	.word	0x00002d70
        /*0344*/ 	.word	0x00000008
        /*0348*/ 	.word	0x00031838
        /*034c*/ 	.short	0x010a
        /*034e*/ 	.byte	0xff
	.zero		1


	//   ....[33]....
        /*0350*/ 	.word	0x00002ea0
        /*0354*/ 	.word	0x00000008
        /*0358*/ 	.word	0x00031820
        /*035c*/ 	.short	0x010a
        /*035e*/ 	.byte	0xff
	.zero		1


	//   ....[34]....
        /*0360*/ 	.word	0x000030c0
        /*0364*/ 	.word	0x00000008
        /*0368*/ 	.word	0x00031828
        /*036c*/ 	.short	0x010a
        /*036e*/ 	.byte	0xff
	.zero		1


	//   ....[35]....
        /*0370*/ 	.word	0x000031f0
        /*0374*/ 	.word	0x00000008
        /*0378*/ 	.word	0x00031830
        /*037c*/ 	.short	0x010a
        /*037e*/ 	.byte	0xff
	.zero		1


	//   ....[36]....
        /*0380*/ 	.word	0x00003320
        /*0384*/ 	.word	0x00000008
        /*0388*/ 	.word	0x00031838
        /*038c*/ 	.short	0x010a
        /*038e*/ 	.byte	0xff
	.zero		1


	//   ....[37]....
        /*0390*/ 	.word	0x000037b0
        /*0394*/ 	.word	0x00000014
        /*0398*/ 	.word	0x00031860
        /*039c*/ 	.short	0x010a
        /*039e*/ 	.byte	0xff
	.zero		1


	//   ....[38]....
        /*03a0*/ 	.word	0x00004f30
        /*03a4*/ 	.word	0x00000014
        /*03a8*/ 	.word	0x00000000
        /*03ac*/ 	.short	0x0101
        /*03ae*/ 	.byte	0xff
	.zero		1


	//   ....[39]....
        /*03b0*/ 	.word	0x000052a0
        /*03b4*/ 	.word	0x00000002
        /*03b8*/ 	.word	0x00031800
        /*03bc*/ 	.short	0x010a
        /*03be*/ 	.byte	0xff
	.zero		1


	//   ....[40]....
        /*03c0*/ 	.word	0x00005320
        /*03c4*/ 	.word	0x00000000
        /*03c8*/ 	.word	0x00031870
        /*03cc*/ 	.short	0x010a
        /*03ce*/ 	.byte	0xff
	.zero		1


	//   ....[41]....
        /*03d0*/ 	.word	0x00005390
        /*03d4*/ 	.word	0x00000002
        /*03d8*/ 	.word	0x00031840
        /*03dc*/ 	.short	0x010a
        /*03de*/ 	.byte	0xff
	.zero		1


	//   ....[42]....
        /*03e0*/ 	.word	0x00005400
        /*03e4*/ 	.word	0x00000000
        /*03e8*/ 	.word	0x00031840
        /*03ec*/ 	.short	0x010a
        /*03ee*/ 	.byte	0xff
	.zero		1


	//   ....[43]....
        /*03f0*/ 	.word	0x00005470
        /*03f4*/ 	.word	0x00000008
        /*03f8*/ 	.word	0x00031820
        /*03fc*/ 	.short	0x010a
        /*03fe*/ 	.byte	0xff
	.zero		1


	//   ....[44]....
        /*0400*/ 	.word	0x000054e0
        /*0404*/ 	.word	0x00000008
        /*0408*/ 	.word	0x00031828
        /*040c*/ 	.short	0x010a
        /*040e*/ 	.byte	0xff
	.zero		1


	//   ....[45]....
        /*0410*/ 	.word	0x00005550
        /*0414*/ 	.word	0x00000008
        /*0418*/ 	.word	0x00031830
        /*041c*/ 	.short	0x010a
        /*041e*/ 	.byte	0xff
	.zero		1


	//   ....[46]....
        /*0420*/ 	.word	0x000055c0
        /*0424*/ 	.word	0x00000008
        /*0428*/ 	.word	0x00031838
        /*042c*/ 	.short	0x010a
        /*042e*/ 	.byte	0xff
	.zero		1


	//   ....[47]....
        /*0430*/ 	.word	0x00005610
        /*0434*/ 	.word	0x00000008
        /*0438*/ 	.word	0x00031820
        /*043c*/ 	.short	0x010a
        /*043e*/ 	.byte	0xff
	.zero		1


	//   ....[48]....
        /*0440*/ 	.word	0x00005660
        /*0444*/ 	.word	0x00000008
        /*0448*/ 	.word	0x00031828
        /*044c*/ 	.short	0x010a
        /*044e*/ 	.byte	0xff
	.zero		1


	//   ....[49]....
        /*0450*/ 	.word	0x000056b0
        /*0454*/ 	.word	0x00000008
        /*0458*/ 	.word	0x00031830
        /*045c*/ 	.short	0x010a
        /*045e*/ 	.byte	0xff
	.zero		1


	//   ....[50]....
        /*0460*/ 	.word	0x00005700
        /*0464*/ 	.word	0x00000008
        /*0468*/ 	.word	0x00031838
        /*046c*/ 	.short	0x010a
        /*046e*/ 	.byte	0xff
	.zero		1


	//   ....[51]....
        /*0470*/ 	.word	0x00005770
        /*0474*/ 	.word	0x00000008
        /*0478*/ 	.word	0x00031820
        /*047c*/ 	.short	0x010a
        /*047e*/ 	.byte	0xff
	.zero		1


	//   ....[52]....
        /*0480*/ 	.word	0x000057e0
        /*0484*/ 	.word	0x00000008
        /*0488*/ 	.word	0x00031828
        /*048c*/ 	.short	0x010a
        /*048e*/ 	.byte	0xff
	.zero		1


	//   ....[53]....
        /*0490*/ 	.word	0x00005850
        /*0494*/ 	.word	0x00000008
        /*0498*/ 	.word	0x00031830
        /*049c*/ 	.short	0x010a
        /*049e*/ 	.byte	0xff
	.zero		1


	//   ....[54]....
        /*04a0*/ 	.word	0x000058c0
        /*04a4*/ 	.word	0x00000008
        /*04a8*/ 	.word	0x00031838
        /*04ac*/ 	.short	0x010a
        /*04ae*/ 	.byte	0xff
	.zero		1


	//   ....[55]....
        /*04b0*/ 	.word	0x00005910
        /*04b4*/ 	.word	0x00000008
        /*04b8*/ 	.word	0x00031820
        /*04bc*/ 	.short	0x010a
        /*04be*/ 	.byte	0xff
	.zero		1


	//   ....[56]....
        /*04c0*/ 	.word	0x00005960
        /*04c4*/ 	.word	0x00000008
        /*04c8*/ 	.word	0x00031828
        /*04cc*/ 	.short	0x010a
        /*04ce*/ 	.byte	0xff
	.zero		1


	//   ....[57]....
        /*04d0*/ 	.word	0x000059b0
        /*04d4*/ 	.word	0x00000008
        /*04d8*/ 	.word	0x00031830
        /*04dc*/ 	.short	0x010a
        /*04de*/ 	.byte	0xff
	.zero		1


	//   ....[58]....
        /*04e0*/ 	.word	0x00005a00
        /*04e4*/ 	.word	0x00000008
        /*04e8*/ 	.word	0x00031838
        /*04ec*/ 	.short	0x010a
        /*04ee*/ 	.byte	0xff
	.zero		1


	//   ....[59]....
        /*04f0*/ 	.word	0x00005a60
        /*04f4*/ 	.word	0x00000014
        /*04f8*/ 	.word	0x00031860
        /*04fc*/ 	.short	0x010a
        /*04fe*/ 	.byte	0xff
	.zero		1


	//----- nvinfo : EIATTR_NUM_MBARRIERS
	.align		4
.L_57:
        /*0500*/ 	.byte	0x03, 0x38
        /*0502*/ 	.short	0x0010


	//----- nvinfo : EIATTR_EXIT_INSTR_OFFSETS
	.align		4
        /*0504*/ 	.byte	0x04, 0x1c
        /*0506*/ 	.short	(.L_59 - .L_58)


	//   ....[0]....
.L_58:
        /*0508*/ 	.word	0x00000830


	//   ....[1]....
        /*050c*/ 	.word	0x00000e20


	//   ....[2]....
        /*0510*/ 	.word	0x00000ef0


	//   ....[3]....
        /*0514*/ 	.word	0x000018f0


	//   ....[4]....
        /*0518*/ 	.word	0x00001960


	//   ....[5]....
        /*051c*/ 	.word	0x00003470


	//   ....[6]....
        /*0520*/ 	.word	0x000034d0


	//   ....[7]....
        /*0524*/ 	.word	0x00005090


	//   ....[8]....
        /*0528*/ 	.word	0x00005280


	//----- nvinfo : EIATTR_MAX_THREADS
	.align		4
.L_59:
        /*052c*/ 	.byte	0x04, 0x05
        /*052e*/ 	.short	(.L_61 - .L_60)
.L_60:
        /*0530*/ 	.word	0x00000100
        /*0534*/ 	.word	0x00000001
        /*0538*/ 	.word	0x00000001


	//----- nvinfo : EIATTR_CRS_STACK_SIZE
	.align		4
.L_61:
        /*053c*/ 	.byte	0x04, 0x1e
        /*053e*/ 	.short	(.L_63 - .L_62)
.L_62:
        /*0540*/ 	.word	0x00000000


	//----- nvinfo : EIATTR_CBANK_PARAM_SIZE
	.align		4
.L_63:
        /*0544*/ 	.byte	0x03, 0x19
        /*0546*/ 	.short	0x02c0


	//----- nvinfo : EIATTR_PARAM_CBANK
	.align		4
        /*0548*/ 	.byte	0x04, 0x0a
        /*054a*/ 	.short	(.L_65 - .L_64)
	.align		4
.L_64:
        /*054c*/ 	.word	index@(.nv.constant0._ZN9deep_gemm24sm100_fp8_gemm_1d1d_implILN4cute4UMMA5MajorE0ELS3_0ELj0ELj7168ELj2048ELj128ELj224ELj128ELj64ELj128ELj128ELj64ELj4ELj128ELj128ELj1ELb0ELj140ELNS_8GemmTypeE1ELb0EN7cutlass10bfloat16_tENS_16EpilogueIdentityEEEvPijjj14CUtensorMap_stS9_S9_S9_S9_)
        /*0550*/ 	.short	0x0380
        /*0552*/ 	.short	0x02c0


	//----- nvinfo : EIATTR_SW_WAR
	.align		4
.L_65:
        /*0554*/ 	.byte	0x04, 0x36
        /*0556*/ 	.short	(.L_67 - .L_66)
.L_66:
        /*0558*/ 	.word	0x00000008
.L_67:


//--------------------- .nv.compat                --------------------------
	.section	.nv.compat,"",@"SHT_CUDA_COMPAT_INFO"
	.align	4
        /*0000*/ 	.byte	0x02, 0x02, 0x02, 0x00, 0x02, 0x05, 0x05, 0x00, 0x02, 0x03, 0x01, 0x00, 0x02, 0x06, 0x01, 0x00


//--------------------- .nv.callgraph             --------------------------
	.section	.nv.callgraph,"",@"SHT_CUDA_CALLGRAPH"
	.align	4
	.sectionentsize	8
	.align		4
        /*0000*/ 	.word	0x00000000
	.align		4
        /*0004*/ 	.word	0xffffffff
	.align		4
        /*0008*/ 	.word	0x00000000
	.align		4
        /*000c*/ 	.word	0xfffffffe
	.align		4
        /*0010*/ 	.word	0x00000000
	.align		4
        /*0014*/ 	.word	0xfffffffd
	.align		4
        /*0018*/ 	.word	0x00000000
	.align		4
        /*001c*/ 	.word	0xfffffffc


//--------------------- .nv.constant4             --------------------------
	.section	.nv.constant4,"a",@progbits
	.align	8
	.align		8
.nv.constant4:
        /*0000*/ 	.dword	_ZN47_INTERNAL_f3e4c9f4_9_kernel_cu_372309be_28938634cuda3std3__45__cpo5beginE
	.align		8
        /*0008*/ 	.dword	_ZN47_INTERNAL_f3e4c9f4_9_kernel_cu_372309be_28938634cuda3std3__45__cpo3endE
	.align		8
        /*0010*/ 	.dword	_ZN47_INTERNAL_f3e4c9f4_9_kernel_cu_372309be_28938634cuda3std3__45__cpo6cbeginE
	.align		8
        /*0018*/ 	.dword	_ZN47_INTERNAL_f3e4c9f4_9_kernel_cu_372309be_28938634cuda3std3__45__cpo4cendE
	.align		8
        /*0020*/ 	.dword	_ZN47_INTERNAL_f3e4c9f4_9_kernel_cu_372309be_28938634cuda3std3__449_GLOBAL__N__f3e4c9f4_9_kernel_cu_372309be_28938636ignoreE
	.align		8
        /*0028*/ 	.dword	_ZN47_INTERNAL_f3e4c9f4_9_kernel_cu_372309be_28938634cuda3std3__419piecewise_constructE
	.align		8
        /*0030*/ 	.dword	_ZN47_INTERNAL_f3e4c9f4_9_kernel_cu_372309be_28938634cuda3std3__48in_placeE
	.align		8
        /*0038*/ 	.dword	_ZN47_INTERNAL_f3e4c9f4_9_kernel_cu_372309be_28938634cuda3std6ranges3__45__cpo4swapE
	.align		8
        /*0040*/ 	.dword	_ZN47_INTERNAL_f3e4c9f4_9_kernel_cu_372309be_28938634cuda3std6ranges3__45__cpo9iter_moveE
	.align		8
        /*0048*/ 	.dword	_ZN47_INTERNAL_f3e4c9f4_9_kernel_cu_372309be_28938634cute7productE
	.align		8
        /*0050*/ 	.dword	_ZN47_INTERNAL_f3e4c9f4_9_kernel_cu_372309be_28938634cute1_E


//--------------------- .text._ZN9deep_gemm24sm100_fp8_gemm_1d1d_implILN4cute4UMMA5MajorE0ELS3_0ELj0ELj7168ELj2048ELj128ELj224ELj128ELj64ELj128ELj128ELj64ELj4ELj128ELj128ELj1ELb0ELj140ELNS_8GemmTypeE1ELb0EN7cutlass10bfloat16_tENS_16EpilogueIdentityEEEvPijjj14CUtensorMap_stS9_S9_S9_S9_ --------------------------
	.section	.text._ZN9deep_gemm24sm100_fp8_gemm_1d1d_implILN4cute4UMMA5MajorE0ELS3_0ELj0ELj7168ELj2048ELj128ELj224ELj128ELj64ELj128ELj128ELj64ELj4ELj128ELj128ELj1ELb0ELj140ELNS_8GemmTypeE1ELb0EN7cutlass10bfloat16_tENS_16EpilogueIdentityEEEvPijjj14CUtensorMap_stS9_S9_S9_S9_,"ax",@progbits
	.align	128
        .global         _ZN9deep_gemm24sm100_fp8_gemm_1d1d_implILN4cute4UMMA5MajorE0ELS3_0ELj0ELj7168ELj2048ELj128ELj224ELj128ELj64ELj128ELj128ELj64ELj4ELj128ELj128ELj1ELb0ELj140ELNS_8GemmTypeE1ELb0EN7cutlass10bfloat16_tENS_16EpilogueIdentityEEEvPijjj14CUtensorMap_stS9_S9_S9_S9_
        .type           _ZN9deep_gemm24sm100_fp8_gemm_1d1d_implILN4cute4UMMA5MajorE0ELS3_0ELj0ELj7168ELj2048ELj128ELj224ELj128ELj64ELj128ELj128ELj64ELj4ELj128ELj128ELj1ELb0ELj140ELNS_8GemmTypeE1ELb0EN7cutlass10bfloat16_tENS_16EpilogueIdentityEEEvPijjj14CUtensorMap_stS9_S9_S9_S9_,@function
        .size           _ZN9deep_gemm24sm100_fp8_gemm_1d1d_implILN4cute4UMMA5MajorE0ELS3_0ELj0ELj7168ELj2048ELj128ELj224ELj128ELj64ELj128ELj128ELj64ELj4ELj128ELj128ELj1ELb0ELj140ELNS_8GemmTypeE1ELb0EN7cutlass10bfloat16_tENS_16EpilogueIdentityEEEvPijjj14CUtensorMap_stS9_S9_S9_S9_,(.L_x_100 - _ZN9deep_gemm24sm100_fp8_gemm_1d1d_implILN4cute4UMMA5MajorE0ELS3_0ELj0ELj7168ELj2048ELj128ELj224ELj128ELj64ELj128ELj128ELj64ELj4ELj128ELj128ELj1ELb0ELj140ELNS_8GemmTypeE1ELb0EN7cutlass10bfloat16_tENS_16EpilogueIdentityEEEvPijjj14CUtensorMap_stS9_S9_S9_S9_)
        .other          _ZN9deep_gemm24sm100_fp8_gemm_1d1d_implILN4cute4UMMA5MajorE0ELS3_0ELj0ELj7168ELj2048ELj128ELj224ELj128ELj64ELj128ELj128ELj64ELj4ELj128ELj128ELj1ELb0ELj140ELNS_8GemmTypeE1ELb0EN7cutlass10bfloat16_tENS_16EpilogueIdentityEEEvPijjj14CUtensorMap_stS9_S9_S9_S9_,@"STO_CUDA_ENTRY STV_DEFAULT"
_ZN9deep_gemm24sm100_fp8_gemm_1d1d_implILN4cute4UMMA5MajorE0ELS3_0ELj0ELj7168ELj2048ELj128ELj224ELj128ELj64ELj128ELj128ELj64ELj4ELj128ELj128ELj1ELb0ELj140ELNS_8GemmTypeE1ELb0EN7cutlass10bfloat16_tENS_16EpilogueIdentityEEEvPijjj14CUtensorMap_stS9_S9_S9_S9_:
.text._ZN9deep_gemm24sm100_fp8_gemm_1d1d_implILN4cute4UMMA5MajorE0ELS3_0ELj0ELj7168ELj2048ELj128ELj224ELj128ELj64ELj128ELj128ELj64ELj4ELj128ELj128ELj1ELb0ELj140ELNS_8GemmTypeE1ELb0EN7cutlass10bfloat16_tENS_16EpilogueIdentityEEEvPijjj14CUtensorMap_stS9_S9_S9_S9_:
[----:B------:R-:W1:Y:S01]  /*0000*/  LDC R1, c[0x0][0x37c] ;  /* 0x0000df00ff017b82 */ /* 0x000e620000000800 */
[----:B------:R-:W2:Y:S02]  /*0010*/  S2R R0, SR_TID.X ;  /* 0x0000000000007919 */ /* 0x000ea40000002100 */
[----:B--2---:R-:W-:-:S05]  /*0020*/  SHF.R.U32.HI R0, RZ, 0x5, R0 ;  /* 0x00000005ff007819 */ /* 0x004fca0000011600 */
[----:B------:R-:W2:Y:S02]  /*0030*/  SHFL.IDX PT, R21, R0, RZ, 0x1f ;  /* 0x00001fff00157589 */ /* 0x000ea400000e0000 */
[----:B--2---:R-:W-:-:S13]  /*0040*/  ISETP.NE.AND P0, PT, R21, 0x2, PT ;  /* 0x000000021500780c */ /* 0x004fda0003f05270 */
[----:B-1----:R-:W-:Y:S05]  /*0050*/  @!P0 BRA `(.L_x_0) ;  /* 0x0000000400008947 */ /* 0x002fea0003800000 */
[----:B------:R-:W-:-:S13]  /*0060*/  ISETP.NE.AND P0, PT, R21, 0x1, PT ;  /* 0x000000011500780c */ /* 0x000fda0003f05270 */
[----:B------:R-:W-:Y:S05]  /*0070*/  @!P0 BRA `(.L_x_1) ;  /* 0x0000000000608947 */ /* 0x000fea0003800000 */
[----:B------:R-:W-:-:S13]  /*0080*/  ISETP.NE.AND P0, PT, R21, RZ, PT ;  /* 0x000000ff1500720c */ /* 0x000fda0003f05270 */
[----:B------:R-:W-:Y:S05]  /*0090*/  @P0 BRA `(.L_x_2) ;  /* 0x0000000400a80947 */ /* 0x000fea0003800000 */
[----:B------:R-:W-:Y:S01]  /*00a0*/  ELECT P0, URZ, PT ;  /* 0x0000000000ff782f */ /* 0x000fe20003800000 */
[----:B------:R-:W-:-:S12]  /*00b0*/  BSSY.RECONVERGENT B0, `(.L_x_3) ;  /* 0x0000013000007945 */ /* 0x000fd80003800200 */
[----:B------:R-:W-:Y:S05]  /*00c0*/  @!P0 BRA `(.L_x_4) ;  /* 0x0000000000448947 */ /* 0x000fea0003800000 */
[----:B------:R-:W1:Y:S02]  /*00d0*/  LDCU.64 UR4, c[0x0][0x348] ;  /* 0x00006900ff0477ac */ /* 0x000e640008000a00 */
[----:B-1----:R-:W-:Y:S02]  /*00e0*/  UIADD3 UR12, UP4, UPT, UR4, 0x40, URZ ;  /* 0x00000040040c7890 */ /* 0x002fe4000ff9e0ff */
[----:B------:R-:W-:Y:S02]  /*00f0*/  UIADD3 UR10, UP3, UPT, UR4, 0xc0, URZ ;  /* 0x000000c0040a7890 */ /* 0x000fe4000ff7e0ff */
[----:B------:R-:W-:Y:S02]  /*0100*/  UIADD3 UR8, UP2, UPT, UR4, 0x140, URZ ;  /* 0x0000014004087890 */ /* 0x000fe4000ff5e0ff */
[----:B------:R-:W-:Y:S02]  /*0110*/  UIADD3 UR6, UP1, UPT, UR4, 0x1c0, URZ ;  /* 0x000001c004067890 */ /* 0x000fe4000ff3e0ff */
[----:B------:R-:W-:-:S02]  /*0120*/  UIADD3 UR4, UP0, UPT, UR4, 0x240, URZ ;  /* 0x0000024004047890 */ /* 0x000fc4000ff1e0ff */
[----:B------:R-:W-:Y:S02]  /*0130*/  UIADD3.X UR13, UPT, UPT, URZ, UR5, URZ, UP4, !UPT ;  /* 0x00000005ff0d7290 */ /* 0x000fe4000a7fe4ff */
[----:B------:R-:W-:Y:S02]  /*0140*/  UIADD3.X UR11, UPT, UPT, URZ, UR5, URZ, UP3, !UPT ;  /* 0x00000005ff0b7290 */ /* 0x000fe40009ffe4ff */
[----:B------:R-:W-:Y:S02]  /*0150*/  UIADD3.X UR9, UPT, UPT, URZ, UR5, URZ, UP2, !UPT ;  /* 0x00000005ff097290 */ /* 0x000fe400097fe4ff */
[----:B------:R-:W-:Y:S02]  /*0160*/  UIADD3.X UR7, UPT, UPT, URZ, UR5, URZ, UP1, !UPT ;  /* 0x00000005ff077290 */ /* 0x000fe40008ffe4ff */
[----:B------:R-:W-:Y:S01]  /*0170*/  UIADD3.X UR5, UPT, UPT, URZ, UR5, URZ, UP0, !UPT ;  /* 0x00000005ff057290 */ /* 0x000fe200087fe4ff */
[----:B------:R1:W-:Y:S02]  /*0180*/  UTMACCTL.PF [UR12] ;  /* 0x000000000c0079b9 */ /* 0x0003e40008040000 */
[----:B------:R1:W-:Y:S02]  /*0190*/  UTMACCTL.PF [UR10] ;  /* 0x000000000a0079b9 */ /* 0x0003e40008040000 */
[----:B------:R1:W-:Y:S02]  /*01a0*/  UTMACCTL.PF [UR8] ;  /* 0x00000000080079b9 */ /* 0x0003e40008040000 */
[----:B------:R1:W-:Y:S02]  /*01b0*/  UTMACCTL.PF [UR6] ;  /* 0x00000000060079b9 */ /* 0x0003e40008040000 */
[----:B------:R1:W-:Y:S02]  /*01c0*/  UTMACCTL.PF [UR4] ;  /* 0x00000000040079b9 */ /* 0x0003e40008040000 */
[----:B-1----:R-:W-:Y:S01]  /*01d0*/  NOP ;  /* 0x0000000000007918 */ /* 0x002fe20000000000 */
.L_x_4:
[----:B------:R-:W-:Y:S05]  /*01e0*/  BSYNC.RECONVERGENT B0 ;  /* 0x0000000000007941 */ /* 0x000fea0003800200 */
.L_x_3:
[----:B------:R-:W-:Y:S05]  /*01f0*/  BRA `(.L_x_2) ;  /* 0x0000000400507947 */ /* 0x000fea0003800000 */
.L_x_1:
[----:B------:R-:W-:Y:S01]  /*0200*/  ELECT P0, URZ, PT ;  /* 0x0000000000ff782f */ /* 0x000fe20003800000 */
[----:B------:R-:W-:-:S12]  /*0210*/  BSSY.RECONVERGENT B0, `(.L_x_5) ;  /* 0x0000023000007945 */ /* 0x000fd80003800200 */
[----:B------:R-:W-:Y:S05]  /*0220*/  @!P0 BRA `(.L_x_6) ;  /* 0x0000000000848947 */ /* 0x000fea0003800000 */
[----:B------:R-:W1:Y:S01]  /*0230*/  S2UR UR5, SR_CgaCtaId ;  /* 0x00000000000579c3 */ /* 0x000e620000008800 */
[----:B------:R-:W-:Y:S01]  /*0240*/  UMOV UR7, 0x400 ;  /* 0x0000040000077882 */ /* 0x000fe20000000000 */
[----:B------:R-:W-:Y:S01]  /*0250*/  UMOV UR6, 0x1 ;  /* 0x0000000100067882 */ /* 0x000fe20000000000 */
[----:B------:R-:W-:Y:S02]  /*0260*/  UMOV UR4, 0x20 ;  /* 0x0000002000047882 */ /* 0x000fe40000000000 */
[----:B------:R-:W-:-:S04]  /*0270*/  UIADD3 UR8, UPT, UPT, -UR4, 0x100000, URZ ;  /* 0x0010000004087890 */ /* 0x000fc8000fffe1ff */
[----:B------:R-:W-:Y:S02]  /*0280*/  USHF.L.U32 UR9, UR8, 0xb, URZ ;  /* 0x0000000b08097899 */ /* 0x000fe400080006ff */
[----:B------:R-:W-:Y:S01]  /*0290*/  USHF.L.U32 UR8, UR8, 0x1, URZ ;  /* 0x0000000108087899 */ /* 0x000fe200080006ff */
[----:B------:R-:W-:Y:S02]  /*02a0*/  UMOV UR4, 0x80 ;  /* 0x0000008000047882 */ /* 0x000fe40000000000 */
[----:B------:R-:W-:-:S04]  /*02b0*/  UIADD3 UR10, UPT, UPT, -UR4, 0x100000, URZ ;  /* 0x00100000040a7890 */ /* 0x000fc8000fffe1ff */
[----:B------:R-:W-:Y:S02]  /*02c0*/  USHF.L.U32 UR11, UR10, 0xb, URZ ;  /* 0x0000000b0a0b7899 */ /* 0x000fe400080006ff */
[----:B------:R-:W-:Y:S02]  /*02d0*/  USHF.L.U32 UR10, UR10, 0x1, URZ ;  /* 0x000000010a0a7899 */ /* 0x000fe400080006ff */
[----:B-1----:R-:W-:Y:S02]  /*02e0*/  ULEA UR5, UR5, UR7, 0x18 ;  /* 0x0000000705057291 */ /* 0x002fe4000f8ec0ff */
[----:B------:R-:W-:-:S04]  /*02f0*/  UIADD3 UR6, UPT, UPT, -UR6, 0x100000, URZ ;  /* 0x0010000006067890 */ /* 0x000fc8000fffe1ff */
[----:B------:R-:W-:Y:S02]  /*0300*/  USHF.L.U32 UR7, UR6, 0xb, URZ ;  /* 0x0000000b06077899 */ /* 0x000fe400080006ff */
[----:B------:R-:W-:Y:S01]  /*0310*/  USHF.L.U32 UR6, UR6, 0x1, URZ ;  /* 0x0000000106067899 */ /* 0x000fe200080006ff */
[----:B------:R-:W1:Y:S11]  /*0320*/  FENCE.VIEW.ASYNC.S ;  /* 0x00000000000073c6 */ /* 0x000e760000000000 */
[----:B-1----:R1:W2:Y:S01]  /*0330*/  SYNCS.EXCH.64 URZ, [UR5+0x31800], UR6 ;  /* 0x0318000605ff75b2 */ /* 0x0022a20008000100 */
[----:B------:R1:W3:Y:S01]  /*0340*/  SYNCS.EXCH.64 URZ, [UR5+0x31820], UR6 ;  /* 0x0318200605ff75b2 */ /* 0x0002e20008000100 */
[----:B------:R1:W4:Y:S01]  /*0350*/  SYNCS.EXCH.64 URZ, [UR5+0x31840], UR8 ;  /* 0x0318400805ff75b2 */ /* 0x0003220008000100 */
[----:B------:R1:W1:Y:S01]  /*0360*/  SYNCS.EXCH.64 URZ, [UR5+0x31808], UR6 ;  /* 0x0318080605ff75b2 */ /* 0x0002620008000100 */
        /* <DEDUP_REMOVED lines=12> */
[----:B------:R-:W-:Y:S01]  /*0430*/  NOP ;  /* 0x0000000000007918 */ /* 0x000fe20000000000 */
.L_x_6:
[----:B-1----:R-:W-:Y:S05]  /*0440*/  BSYNC.RECONVERGENT B0 ;  /* 0x0000000000007941 */ /* 0x002fea0003800200 */
.L_x_5:
[----:B------:R-:W-:Y:S05]  /*0450*/  BRA `(.L_x_2) ;  /* 0x0000000000b87947 */ /* 0x000fea0003800000 */
.L_x_0:
[----:B------:R-:W1:Y:S01]  /*0460*/  S2UR UR6, SR_CgaCtaId ;  /* 0x00000000000679c3 */ /* 0x000e620000008800 */
[----:B------:R-:W-:Y:S01]  /*0470*/  NOP ;  /* 0x0000000000007918 */ /* 0x000fe20000000000 */
[----:B------:R-:W-:Y:S01]  /*0480*/  UMOV UR4, 0x40 ;  /* 0x0000004000047882 */ /* 0x000fe20000000000 */
[----:B------:R-:W-:Y:S01]  /*0490*/  UMOV UR5, 0x400 ;  /* 0x0000040000057882 */ /* 0x000fe20000000000 */
[----:B-1----:R-:W-:Y:S02]  /*04a0*/  ULEA UR4, UR6, UR4, 0x18 ;  /* 0x0000000406047291 */ /* 0x002fe4000f8ec0ff */
[----:B------:R-:W-:-:S07]  /*04b0*/  ULEA UR5, UR6, UR5, 0x18 ;  /* 0x0000000506057291 */ /* 0x000fce000f8ec0ff */
[----:B------:R-:W1:Y:S02]  /*04c0*/  LDS.U8 R0, [UR4] ;  /* 0x00000004ff007984 */ /* 0x000e640008000000 */
[----:B-1----:R-:W-:-:S13]  /*04d0*/  ISETP.NE.AND P0, PT, R0, RZ, PT ;  /* 0x000000ff0000720c */ /* 0x002fda0003f05270 */
[----:B------:R-:W-:Y:S05]  /*04e0*/  @P0 BRA `(.L_x_7) ;  /* 0x00000000007c0947 */ /* 0x000fea0003800000 */
[----:B------:R-:W-:-:S13]  /*04f0*/  ELECT P0, URZ, PT ;  /* 0x0000000000ff782f */ /* 0x000fda0003800000 */
[----:B------:R-:W-:Y:S05]  /*0500*/  @!P0 BRA `(.L_x_8) ;  /* 0x0000000000848947 */ /* 0x000fea0003800000 */
[----:B------:R-:W-:Y:S01]  /*0510*/  UMOV UR4, 0x10 ;  /* 0x0000001000047882 */ /* 0x000fe20000000000 */
[----:B------:R-:W-:-:S04]  /*0520*/  IMAD.MOV.U32 R2, RZ, RZ, 0xffff ;  /* 0x0000ffffff027424 */ /* 0x000fc800078e00ff */
[----:B------:R-:W-:Y:S04]  /*0530*/  DEPBAR.LE SB1, 0x36 ;  /* 0x00009d800000791a */ /* 0x000fe80000000000 */
[----:B------:R-:W1:Y:S02]  /*0540*/  UTCATOMSWS.FIND_AND_SET.ALIGN UP0, UR4, UR4 ;  /* 0x00000004000475e3 */ /* 0x000e640008000800 */
[----:B-1----:R-:W-:Y:S01]  /*0550*/  PLOP3.LUT P0, PT, PT, PT, UP0, 0x80, 0x8 ;  /* 0x000000000008781c */ /* 0x002fe20003f0f008 */
[----:B------:R-:W-:-:S03]  /*0560*/  IMAD.U32 R5, RZ, RZ, UR4 ;  /* 0x00000004ff057e24 */ /* 0x000fc6000f8e00ff */
[----:B------:R-:W-:-:S04]  /*0570*/  SEL R0, RZ, 0xffffffff, !P0 ;  /* 0xffffffffff007807 */ /* 0x000fc80004000000 */
[----:B------:R-:W-:Y:S01]  /*0580*/  ISETP.NE.AND P0, PT, R0, RZ, PT ;  /* 0x000000ff0000720c */ /* 0x000fe20003f05270 */
[----:B------:R-:W-:-:S12]  /*0590*/  IMAD.MOV.U32 R0, RZ, RZ, 0x1 ;  /* 0x00000001ff007424 */ /* 0x000fd800078e00ff */
[----:B------:R-:W-:Y:S05]  /*05a0*/  @P0 BRA `(.L_x_9) ;  /* 0x0000000000240947 */ /* 0x000fea0003800000 */
.L_x_10:
[----:B------:R-:W-:Y:S05]  /*05b0*/  NANOSLEEP 0x64 ;  /* 0x000000640000795d */ /* 0x000fea0003800000 */
[----:B------:R-:W-:-:S05]  /*05c0*/  UMOV UR4, 0x10 ;  /* 0x0000001000047882 */ /* 0x000fca0000000000 */
[----:B------:R-:W-:Y:S04]  /*05d0*/  DEPBAR.LE SB1, 0x36 ;  /* 0x00009d800000791a */ /* 0x000fe80000000000 */
[----:B------:R-:W1:Y:S02]  /*05e0*/  UTCATOMSWS.FIND_AND_SET.ALIGN UP0, UR4, UR4 ;  /* 0x00000004000475e3 */ /* 0x000e640008000800 */
[----:B-1----:R-:W-:Y:S01]  /*05f0*/  PLOP3.LUT P0, PT, PT, PT, UP0, 0x80, 0x8 ;  /* 0x000000000008781c */ /* 0x002fe20003f0f008 */
[----:B------:R-:W-:-:S03]  /*0600*/  IMAD.U32 R5, RZ, RZ, UR4 ;  /* 0x00000004ff057e24 */ /* 0x000fc6000f8e00ff */
[----:B------:R-:W-:-:S04]  /*0610*/  SEL R3, RZ, 0xffffffff, !P0 ;  /* 0xffffffffff037807 */ /* 0x000fc80004000000 */
[----:B------:R-:W-:-:S13]  /*0620*/  ISETP.NE.AND P0, PT, R3, RZ, PT ;  /* 0x000000ff0300720c */ /* 0x000fda0003f05270 */
[----:B------:R-:W-:Y:S05]  /*0630*/  @!P0 BRA `(.L_x_10) ;  /* 0xfffffffc00dc8947 */ /* 0x000fea000383ffff */
.L_x_9:
[C---:B------:R-:W-:Y:S01]  /*0640*/  VIADD R3, R5.reuse, 0x10 ;  /* 0x0000001005037836 */ /* 0x040fe20000000000 */
[----:B------:R-:W-:Y:S01]  /*0650*/  UMOV UR4, 0x50 ;  /* 0x0000005000047882 */ /* 0x000fe20000000000 */
[----:B------:R-:W-:Y:S01]  /*0660*/  SHF.L.U32 R2, R2, R5, RZ ;  /* 0x0000000502027219 */ /* 0x000fe200000006ff */
[----:B------:R-:W-:Y:S01]  /*0670*/  ULEA UR4, UR6, UR4, 0x18 ;  /* 0x0000000406047291 */ /* 0x000fe2000f8ec0ff */
[----:B------:R-:W-:Y:S01]  /*0680*/  IMAD.SHL.U32 R5, R5, 0x20, RZ ;  /* 0x0000002005057824 */ /* 0x000fe200078e00ff */
[----:B------:R-:W-:-:S04]  /*0690*/  SHF.L.U32 R3, R0, R3, RZ ;  /* 0x0000000300037219 */ /* 0x000fc800000006ff */
[----:B------:R-:W-:-:S05]  /*06a0*/  LOP3.LUT R2, R3, R2, RZ, 0xfc, !PT ;  /* 0x0000000203027212 */ /* 0x000fca00078efcff */
[----:B------:R1:W-:Y:S04]  /*06b0*/  ATOMS.OR RZ, [UR4], R2 ;  /* 0x00000002ffff798c */ /* 0x0003e8000b000004 */
[----:B------:R1:W-:Y:S01]  /*06c0*/  STS [UR5+0x31880], R5 ;  /* 0x03188005ff007988 */ /* 0x0003e20008000805 */
[----:B------:R-:W-:Y:S05]  /*06d0*/  BRA `(.L_x_8) ;  /* 0x0000000000107947 */ /* 0x000fea0003800000 */
.L_x_7:
[----:B------:R-:W-:Y:S02]  /*06e0*/  MOV R0, 0xffffffff ;  /* 0xffffffff00007802 */ /* 0x000fe40000000f00 */
[----:B------:R-:W-:-:S03]  /*06f0*/  MOV R2, 0x720 ;  /* 0x0000072000027802 */ /* 0x000fc60000000f00 */
[----:B------:R1:W-:Y:S04]  /*0700*/  STS [UR5+0x31880], R0 ;  /* 0x03188000ff007988 */ /* 0x0003e80008000805 */
[----:B-1----:R-:W-:Y:S05]  /*0710*/  CALL.REL.NOINC `($__internal_1_$__cuda_sm10x_tcgen05_guardrail_trap_phase_invalid_during_alloc) ;  /* 0x0000005000f07944 */ /* 0x002fea0003c00000 */
.L_x_8:
[----:B------:R-:W-:Y:S05]  /*0720*/  WARPSYNC.ALL ;  /* 0x0000000000007948 */ /* 0x000fea0003800000 */
[----:B------:R-:W-:Y:S01]  /*0730*/  NOP ;  /* 0x0000000000007918 */ /* 0x000fe20000000000 */
.L_x_2:
[----:B-1----:R-:W1:Y:S01]  /*0740*/  LDC R2, c[0x0][0x388] ;  /* 0x0000e200ff027b82 */ /* 0x002e620000000800 */
[----:B------:R-:W4:Y:S07]  /*0750*/  S2R R0, SR_LANEID ;  /* 0x0000000000007919 */ /* 0x000f2e0000000000 */
[----:B--234-:R-:W-:Y:S01]  /*0760*/  BAR.SYNC.DEFER_BLOCKING 0x0 ;  /* 0x0000000000007b1d */ /* 0x01cfe20000010000 */
[----:B------:R-:W-:Y:S01]  /*0770*/  ISETP.NE.AND P0, PT, R21, RZ, PT ;  /* 0x000000ff1500720c */ /* 0x000fe20003f05270 */
[----:B-1----:R-:W-:-:S05]  /*0780*/  VIADD R2, R2, 0x7f ;  /* 0x0000007f02027836 */ /* 0x002fca0000000000 */
[----:B------:R-:W-:-:S05]  /*0790*/  SHF.R.U32.HI R2, RZ, 0x7, R2 ;  /* 0x00000007ff027819 */ /* 0x000fca0000011602 */
[----:B------:R-:W-:Y:S02]  /*07a0*/  IMAD.SHL.U32 R4, R2, 0x20, RZ ;  /* 0x0000002002047824 */ /* 0x000fe400078e00ff */
[----:B------:R-:W-:Y:S05]  /*07b0*/  @!P0 BRA `(.L_x_11) ;  /* 0x0000001000588947 */ /* 0x000fea0003800000 */
[----:B------:R-:W-:Y:S01]  /*07c0*/  ISETP.NE.AND P0, PT, R21, 0x1, PT ;  /* 0x000000011500780c */ /* 0x000fe20003f05270 */
[----:B------:R-:W1:-:S12]  /*07d0*/  S2UR UR5, SR_CgaCtaId ;  /* 0x00000000000579c3 */ /* 0x000e580000008800 */
[----:B------:R-:W-:Y:S05]  /*07e0*/  @!P0 BRA `(.L_x_12) ;  /* 0x0000000400988947 */ /* 0x000fea0003800000 */
[----:B------:R-:W-:-:S13]  /*07f0*/  ISETP.NE.AND P0, PT, R21, 0x2, PT ;  /* 0x000000021500780c */ /* 0x000fda0003f05270 */
[----:B------:R-:W-:Y:S05]  /*0800*/  @P0 BRA `(.L_x_13) ;  /* 0x0000002c00280947 */ /* 0x000fea0003800000 */
[----:B------:R-:W2:Y:S02]  /*0810*/  S2UR UR4, SR_CTAID.X ;  /* 0x00000000000479c3 */ /* 0x000ea40000002500 */
[----:B--2---:R-:W-:-:S13]  /*0820*/  ISETP.LE.U32.AND P0, PT, R4, UR4, PT ;  /* 0x0000000404007c0c */ /* 0x004fda000bf03070 */
[----:B-1----:R-:W-:Y:S05]  /*0830*/  @P0 EXIT ;  /* 0x000000000000094d */ /* 0x002fea0003800000 */
[----:B------:R-:W-:Y:S01]  /*0840*/  ULOP3.LUT UR4, URZ, UR4, URZ, 0x33, !UPT ;  /* 0x00000004ff047292 */ /* 0x000fe2000f8e33ff */
[--C-:B------:R-:W-:Y:S01]  /*0850*/  SHF.R.U32.HI R3, RZ, 0x3, R0.reuse ;  /* 0x00000003ff037819 */ /* 0x100fe20000011600 */
[----:B------:R-:W-:Y:S02]  /*0860*/  HFMA2 R16, -RZ, RZ, 0, 0 ;  /* 0x00000000ff107431 */ /* 0x000fe400000001ff */
[----:B------:R-:W-:Y:S01]  /*0870*/  IMAD.MOV.U32 R15, RZ, RZ, RZ ;  /* 0x000000ffff0f7224 */ /* 0x000fe200078e00ff */
[----:B------:R-:W-:Y:S01]  /*0880*/  UMOV UR5, URZ ;  /* 0x000000ff00057c82 */ /* 0x000fe20008000000 */
[C---:B------:R-:W-:Y:S01]  /*0890*/  LOP3.LUT R19, R3.reuse, 0x1, RZ, 0x3c, !PT ;  /* 0x0000000103137812 */ /* 0x040fe200078e3cff */
[----:B------:R-:W-:Y:S01]  /*08a0*/  VIADD R25, R4, UR4 ;  /* 0x0000000404197c36 */ /* 0x000fe20008000000 */
[C---:B------:R-:W-:Y:S01]  /*08b0*/  LOP3.LUT R5, R3.reuse, 0x2, RZ, 0x3c, !PT ;  /* 0x0000000203057812 */ /* 0x040fe200078e3cff */
[C---:B------:R-:W-:Y:S01]  /*08c0*/  IMAD.SHL.U32 R21, R3.reuse, 0x20, RZ ;  /* 0x0000002003157824 */ /* 0x040fe200078e00ff */
[----:B------:R-:W-:Y:S01]  /*08d0*/  LOP3.LUT R17, R3, 0x3, RZ, 0x3c, !PT ;  /* 0x0000000303117812 */ /* 0x000fe200078e3cff */
[C---:B------:R-:W-:Y:S01]  /*08e0*/  IMAD R20, R0.reuse, 0x4, R3 ;  /* 0x0000000400147824 */ /* 0x040fe200078e0203 */
[----:B------:R-:W-:Y:S01]  /*08f0*/  SHF.R.U32.HI R25, RZ, 0x2, R25 ;  /* 0x00000002ff197819 */ /* 0x000fe20000011619 */
[C---:B------:R-:W-:Y:S01]  /*0900*/  IMAD.IADD R24, R21.reuse, 0x1, R0 ;  /* 0x0000000115187824 */ /* 0x040fe200078e0200 */
[C---:B------:R-:W-:Y:S01]  /*0910*/  LOP3.LUT R23, R21.reuse, 0x20, RZ, 0x3c, !PT ;  /* 0x0000002015177812 */ /* 0x040fe200078e3cff */
[----:B------:R-:W-:Y:S01]  /*0920*/  IMAD R18, R0, 0x4, R5 ;  /* 0x0000000400127824 */ /* 0x000fe200078e0205 */
[----:B------:R-:W-:Y:S01]  /*0930*/  LOP3.LUT R3, R21, 0x40, RZ, 0x3c, !PT ;  /* 0x0000004015037812 */ /* 0x000fe200078e3cff */
[----:B------:R-:W-:Y:S01]  /*0940*/  IMAD.HI.U32 R25, R25, 0x3a83a83b, RZ ;  /* 0x3a83a83b19197827 */ /* 0x000fe200078e00ff */
[----:B------:R-:W-:-:S02]  /*0950*/  LOP3.LUT R21, R21, 0x60, RZ, 0x3c, !PT ;  /* 0x0000006015157812 */ /* 0x000fc400078e3cff */
[C---:B------:R-:W-:Y:S01]  /*0960*/  LEA R19, R0.reuse, R19, 0x2 ;  /* 0x0000001300137211 */ /* 0x040fe200078e10ff */
[----:B------:R-:W-:Y:S01]  /*0970*/  IMAD R17, R0, 0x4, R17 ;  /* 0x0000000400117824 */ /* 0x000fe200078e0211 */
[----:B------:R-:W-:Y:S01]  /*0980*/  IADD3 R23, PT, PT, R23, R0, RZ ;  /* 0x0000000017177210 */ /* 0x000fe20007ffe0ff */
[--C-:B------:R-:W-:Y:S01]  /*0990*/  IMAD.IADD R22, R3, 0x1, R0.reuse ;  /* 0x0000000103167824 */ /* 0x100fe200078e0200 */
[----:B------:R-:W-:Y:S01]  /*09a0*/  SHF.R.U32.HI R25, RZ, 0x3, R25 ;  /* 0x00000003ff197819 */ /* 0x000fe20000011619 */
[----:B------:R-:W-:-:S07]  /*09b0*/  IMAD.IADD R21, R21, 0x1, R0 ;  /* 0x0000000115157824 */ /* 0x000fce00078e0200 */
.L_x_17:
[----:B-1----:R-:W1:Y:S01]  /*09c0*/  S2R R0, SR_CgaCtaId ;  /* 0x0000000000007919 */ /* 0x002e620000008800 */
[----:B------:R-:W-:Y:S01]  /*09d0*/  MOV R3, 0x400 ;  /* 0x0000040000037802 */ /* 0x000fe20000000f00 */
[----:B------:R-:W-:-:S03]  /*09e0*/  UMOV UR4, URZ ;  /* 0x000000ff00047c82 */ /* 0x000fc60008000000 */
[----:B-1----:R-:W-:-:S07]  /*09f0*/  LEA R0, R0, R3, 0x18 ;  /* 0x0000000300007211 */ /* 0x002fce00078ec0ff */
.L_x_16:
[----:B-1----:R-:W-:Y:S01]  /*0a00*/  LEA R2, R15, R0, 0x3 ;  /* 0x000000000f027211 */ /* 0x002fe200078e18ff */
[----:B------:R-:W-:Y:S01]  /*0a10*/  ULOP3.LUT UP0, URZ, UR4, 0x3, URZ, 0xc0, !UPT ;  /* 0x0000000304ff7892 */ /* 0x000fe2000f80c0ff */
[----:B------:R-:W-:-:S04]  /*0a20*/  SHF.L.U32 R5, R16, 0x1f, RZ ;  /* 0x0000001f10057819 */ /* 0x000fc800000006ff */
[----:B------:R-:W1:Y:S02]  /*0a30*/  SYNCS.PHASECHK.TRANS64.TRYWAIT P0, [R2+URZ+0x31800], R5 ;  /* 0x03180005020075a7 */ /* 0x000e6400080011ff */
[----:B-1----:R-:W-:Y:S05]  /*0a40*/  @!P0 BRA `(.L_x_14) ;  /* 0x0000004800108947 */ /* 0x002fea0003800000 */
.L_x_71:
[----:B------:R-:W-:Y:S05]  /*0a50*/  BRA.U UP0, `(.L_x_15) ;  /* 0x0000000100bc7547 */ /* 0x000fea000b800000 */
[C-C-:B------:R-:W-:Y:S02]  /*0a60*/  IMAD R26, R15.reuse, 0x200, R0.reuse ;  /* 0x000002000f1a7824 */ /* 0x140fe400078e0200 */
[----:B------:R-:W-:Y:S02]  /*0a70*/  IMAD R3, R15, 0x400, R0 ;  /* 0x000004000f037824 */ /* 0x000fe400078e0200 */
[--C-:B------:R-:W-:Y:S01]  /*0a80*/  IMAD R9, R24, 0x4, R26.reuse ;  /* 0x0000000418097824 */ /* 0x100fe200078e021a */
[-C--:B------:R-:W-:Y:S01]  /*0a90*/  LEA R8, R23, R26.reuse, 0x2 ;  /* 0x0000001a17087211 */ /* 0x080fe200078e10ff */
[--C-:B------:R-:W-:Y:S01]  /*0aa0*/  IMAD R29, R22, 0x4, R26.reuse ;  /* 0x00000004161d7824 */ /* 0x100fe200078e021a */
[-C--:B------:R-:W-:Y:S01]  /*0ab0*/  LEA R27, R21, R26.reuse, 0x2 ;  /* 0x0000001a151b7211 */ /* 0x080fe200078e10ff */
[--C-:B-1----:R-:W-:Y:S01]  /*0ac0*/  IMAD R5, R19, 0x4, R26.reuse ;  /* 0x0000000413057824 */ /* 0x102fe200078e021a */
[-C--:B------:R-:W-:Y:S01]  /*0ad0*/  LEA R6, R20, R26.reuse, 0x2 ;  /* 0x0000001a14067211 */ /* 0x080fe200078e10ff */
[----:B------:R-:W1:Y:S01]  /*0ae0*/  LDS R9, [R9+0x30000] ;  /* 0x0300000009097984 */ /* 0x000e620000000800 */
[----:B------:R-:W-:Y:S01]  /*0af0*/  LEA R4, R18, R26, 0x2 ;  /* 0x0000001a12047211 */ /* 0x000fe200078e10ff */
[----:B------:R-:W-:Y:S01]  /*0b00*/  IMAD R26, R17, 0x4, R26 ;  /* 0x00000004111a7824 */ /* 0x000fe200078e021a */
[-C--:B------:R-:W-:Y:S01]  /*0b10*/  LEA R14, R24, R3.reuse, 0x2 ;  /* 0x00000003180e7211 */ /* 0x080fe200078e10ff */
[----:B------:R-:W2:Y:S01]  /*0b20*/  LDS R8, [R8+0x30000] ;  /* 0x0300000008087984 */ /* 0x000ea20000000800 */
[--C-:B------:R-:W-:Y:S01]  /*0b30*/  IMAD R11, R23, 0x4, R3.reuse ;  /* 0x00000004170b7824 */ /* 0x100fe200078e0203 */
[----:B------:R-:W-:Y:S01]  /*0b40*/  LEA R10, R22, R3, 0x2 ;  /* 0x00000003160a7211 */ /* 0x000fe200078e10ff */
[----:B------:R-:W-:Y:S01]  /*0b50*/  IMAD R7, R21, 0x4, R3 ;  /* 0x0000000415077824 */ /* 0x000fe200078e0203 */
[----:B------:R-:W3:Y:S04]  /*0b60*/  LDS R29, [R29+0x30000] ;  /* 0x030000001d1d7984 */ /* 0x000ee80000000800 */
[----:B------:R-:W4:Y:S01]  /*0b70*/  LDS R27, [R27+0x30000] ;  /* 0x030000001b1b7984 */ /* 0x000f220000000800 */
[----:B------:R-:W-:-:S03]  /*0b80*/  NOP ;  /* 0x0000000000007918 */ /* 0x000fc60000000000 */
[----:B-1----:R1:W-:Y:S04]  /*0b90*/  STS [R6+0x30000], R9 ;  /* 0x0300000906007388 */ /* 0x0023e80000000800 */
[----:B--2---:R2:W-:Y:S04]  /*0ba0*/  STS [R5+0x30000], R8 ;  /* 0x0300000805007388 */ /* 0x0045e80000000800 */
[----:B---3--:R3:W-:Y:S04]  /*0bb0*/  STS [R4+0x30000], R29 ;  /* 0x0300001d04007388 */ /* 0x0087e80000000800 */
[----:B----4-:R-:W-:Y:S04]  /*0bc0*/  STS [R26+0x30000], R27 ;  /* 0x0300001b1a007388 */ /* 0x010fe80000000800 */
[----:B------:R-:W4:Y:S04]  /*0bd0*/  LDS R13, [R14+0x30800] ;  /* 0x030800000e0d7984 */ /* 0x000f280000000800 */
[----:B------:R-:W5:Y:S04]  /*0be0*/  LDS R12, [R11+0x30800] ;  /* 0x030800000b0c7984 */ /* 0x000f680000000800 */
[----:B------:R-:W5:Y:S01]  /*0bf0*/  LDS R9, [R10+0x30800] ;  /* 0x030800000a097984 */ /* 0x000f620000000800 */
[----:B-1----:R-:W-:-:S03]  /*0c00*/  LEA R6, R20, R3, 0x2 ;  /* 0x0000000314067211 */ /* 0x002fc600078e10ff */
[----:B------:R-:W1:Y:S01]  /*0c10*/  LDS R8, [R7+0x30800] ;  /* 0x0308000007087984 */ /* 0x000e620000000800 */
[----:B--2---:R-:W-:Y:S01]  /*0c20*/  IMAD R5, R19, 0x4, R3 ;  /* 0x0000000413057824 */ /* 0x004fe200078e0203 */
[----:B------:R-:W-:Y:S01]  /*0c30*/  NOP ;  /* 0x0000000000007918 */ /* 0x000fe20000000000 */
[-C--:B---3--:R-:W-:Y:S02]  /*0c40*/  LEA R4, R18, R3.reuse, 0x2 ;  /* 0x0000000312047211 */ /* 0x088fe400078e10ff */
[----:B------:R-:W-:Y:S01]  /*0c50*/  LEA R3, R17, R3, 0x2 ;  /* 0x0000000311037211 */ /* 0x000fe200078e10ff */
[----:B----4-:R-:W-:Y:S04]  /*0c60*/  STS [R6+0x30800], R13 ;  /* 0x0308000d06007388 */ /* 0x010fe80000000800 */
[----:B-----5:R-:W-:Y:S04]  /*0c70*/  STS [R5+0x30800], R12 ;  /* 0x0308000c05007388 */ /* 0x020fe80000000800 */
[----:B------:R-:W-:Y:S04]  /*0c80*/  STS [R4+0x30800], R9 ;  /* 0x0308000904007388 */ /* 0x000fe80000000800 */
[----:B-1----:R-:W-:Y:S04]  /*0c90*/  STS [R3+0x30800], R8 ;  /* 0x0308000803007388 */ /* 0x002fe80000000800 */
[----:B------:R-:W1:Y:S04]  /*0ca0*/  LDS R27, [R14+0x30a00] ;  /* 0x030a00000e1b7984 */ /* 0x000e680000000800 */
[----:B------:R-:W2:Y:S04]  /*0cb0*/  LDS R26, [R11+0x30a00] ;  /* 0x030a00000b1a7984 */ /* 0x000ea80000000800 */
[----:B------:R-:W3:Y:S04]  /*0cc0*/  LDS R29, [R10+0x30a00] ;  /* 0x030a00000a1d7984 */ /* 0x000ee80000000800 */
[----:B------:R-:W4:Y:S01]  /*0cd0*/  LDS R28, [R7+0x30a00] ;  /* 0x030a0000071c7984 */ /* 0x000f220000000800 */
[----:B------:R-:W-:-:S03]  /*0ce0*/  NOP ;  /* 0x0000000000007918 */ /* 0x000fc60000000000 */
[----:B-1----:R1:W-:Y:S04]  /*0cf0*/  STS [R6+0x30a00], R27 ;  /* 0x030a001b06007388 */ /* 0x0023e80000000800 */
[----:B--2---:R1:W-:Y:S04]  /*0d00*/  STS [R5+0x30a00], R26 ;  /* 0x030a001a05007388 */ /* 0x0043e80000000800 */
[----:B---3--:R1:W-:Y:S04]  /*0d10*/  STS [R4+0x30a00], R29 ;  /* 0x030a001d04007388 */ /* 0x0083e80000000800 */
[----:B----4-:R1:W-:Y:S01]  /*0d20*/  STS [R3+0x30a00], R28 ;  /* 0x030a001c03007388 */ /* 0x0103e20000000800 */
[----:B------:R2:W-:Y:S06]  /*0d30*/  MEMBAR.ALL.CTA ;  /* 0x0000000000007992 */ /* 0x0005ec0000008000 */
[----:B--2---:R-:W2:Y:S02]  /*0d40*/  FENCE.VIEW.ASYNC.S ;  /* 0x00000000000073c6 */ /* 0x004ea40000000000 */
.L_x_15:
[----:B-1----:R-:W-:Y:S01]  /*0d50*/  VIADD R2, R2, 0x31840 ;  /* 0x0003184002027836 */ /* 0x002fe20000000000 */
[C---:B------:R-:W-:Y:S01]  /*0d60*/  ISETP.NE.AND P0, PT, R15.reuse, 0x3, PT ;  /* 0x000000030f00780c */ /* 0x040fe20003f05270 */
[----:B------:R-:W-:Y:S01]  /*0d70*/  VIADD R15, R15, 0x1 ;  /* 0x000000010f0f7836 */ /* 0x000fe20000000000 */
[----:B------:R-:W-:Y:S02]  /*0d80*/  UIADD3 UR4, UPT, UPT, UR4, 0x1, URZ ;  /* 0x0000000104047890 */ /* 0x000fe4000fffe0ff */
[----:B------:R-:W-:Y:S02]  /*0d90*/  PRMT R2, RZ, 0x654, R2 ;  /* 0x00000654ff027816 */ /* 0x000fe40000000002 */
[----:B------:R-:W-:Y:S01]  /*0da0*/  SEL R15, R15, RZ, P0 ;  /* 0x000000ff0f0f7207 */ /* 0x000fe20000000000 */
[----:B------:R-:W-:Y:S01]  /*0db0*/  UISETP.NE.AND UP0, UPT, UR4, 0x10, UPT ;  /* 0x000000100400788c */ /* 0x000fe2000bf05270 */
[----:B--2---:R1:W-:Y:S02]  /*0dc0*/  SYNCS.ARRIVE.TRANS64.RED.A1T0 RZ, [R2+URZ], RZ ;  /* 0x000000ff02ff79a7 */ /* 0x0043e400081004ff */
[----:B------:R-:W-:-:S04]  /*0dd0*/  ISETP.NE.AND P0, PT, R15, RZ, PT ;  /* 0x000000ff0f00720c */ /* 0x000fc80003f05270 */
[----:B------:R-:W-:-:S04]  /*0de0*/  SEL R3, RZ, 0x1, P0 ;  /* 0x00000001ff037807 */ /* 0x000fc80000000000 */
[----:B------:R-:W-:Y:S01]  /*0df0*/  LOP3.LUT R16, R16, R3, RZ, 0x3c, !PT ;  /* 0x0000000310107212 */ /* 0x000fe200078e3cff */
[----:B------:R-:W-:Y:S06]  /*0e00*/  BRA.U UP0, `(.L_x_16) ;  /* 0xfffffff900fc7547 */ /* 0x000fec000b83ffff */
[----:B------:R-:W-:-:S13]  /*0e10*/  ISETP.NE.AND P0, PT, R25, UR5, PT ;  /* 0x0000000519007c0c */ /* 0x000fda000bf05270 */
[----:B------:R-:W-:Y:S05]  /*0e20*/  @!P0 EXIT ;  /* 0x000000000000894d */ /* 0x000fea0003800000 */
[----:B------:R-:W-:Y:S01]  /*0e30*/  UIADD3 UR5, UPT, UPT, UR5, 0x1, URZ ;  /* 0x0000000105057890 */ /* 0x000fe2000fffe0ff */
[----:B------:R-:W-:Y:S05]  /*0e40*/  BRA `(.L_x_17) ;  /* 0xfffffff800dc7947 */ /* 0x000fea000383ffff */
.L_x_12:
[----:B-1----:R-:W-:-:S09]  /*0e50*/  UISETP.NE.AND UP0, UPT, UR5, URZ, UPT ;  /* 0x000000ff0500728c */ /* 0x002fd2000bf05270 */
[----:B------:R-:W-:Y:S05]  /*0e60*/  BRA.U UP0, `(.L_x_13) ;  /* 0x0000002500907547 */ /* 0x000fea000b800000 */
[----:B------:R-:W1:Y:S01]  /*0e70*/  S2UR UR4, SR_CTAID.X ;  /* 0x00000000000479c3 */ /* 0x000e620000002500 */
[----:B------:R-:W-:Y:S02]  /*0e80*/  UMOV UR8, 0x400 ;  /* 0x0000040000087882 */ /* 0x000fe40000000000 */
[----:B------:R-:W-:-:S04]  /*0e90*/  ULEA UR8, UR5, UR8, 0x18 ;  /* 0x0000000805087291 */ /* 0x000fc8000f8ec0ff */
[----:B------:R-:W-:Y:S02]  /*0ea0*/  UIADD3 UR5, UPT, UPT, UR8, 0x14000, URZ ;  /* 0x0001400008057890 */ /* 0x000fe4000fffe0ff */
[----:B------:R-:W-:Y:S02]  /*0eb0*/  UIADD3 UR6, UPT, UPT, UR8, 0x4000, URZ ;  /* 0x0000400008067890 */ /* 0x000fe4000fffe0ff */
[----:B------:R-:W-:-:S04]  /*0ec0*/  USHF.R.U32.HI UR5, URZ, 0x4, UR5 ;  /* 0x00000004ff057899 */ /* 0x000fc80008011605 */
[----:B------:R-:W-:Y:S01]  /*0ed0*/  ULOP3.LUT UR5, UR5, 0x3fc0, URZ, 0xc0, !UPT ;  /* 0x00003fc005057892 */ /* 0x000fe2000f8ec0ff */
[----:B-1----:R-:W-:-:S13]  /*0ee0*/  ISETP.LE.U32.AND P0, PT, R4, UR4, PT ;  /* 0x0000000404007c0c */ /* 0x002fda000bf03070 */
[----:B------:R-:W-:Y:S05]  /*0ef0*/  @P0 EXIT ;  /* 0x000000000000094d */ /* 0x000fea0003800000 */
[----:B------:R-:W-:Y:S01]  /*0f00*/  ULOP3.LUT UR4, URZ, UR4, URZ, 0x33, !UPT ;  /* 0x00000004ff047292 */ /* 0x000fe2000f8e33ff */
[----:B------:R-:W-:Y:S01]  /*0f10*/  IMAD.U32 R3, RZ, RZ, UR5 ;  /* 0x00000005ff037e24 */ /* 0x000fe2000f8e00ff */
[----:B------:R-:W-:Y:S01]  /*0f20*/  USHF.R.U32.HI UR6, URZ, 0x4, UR6 ;  /* 0x00000004ff067899 */ /* 0x000fe20008011606 */
[C---:B------:R-:W-:Y:S01]  /*0f30*/  ISETP.GE.U32.AND P0, PT, R0.reuse, 0x4, PT ;  /* 0x000000040000780c */ /* 0x040fe20003f06070 */
[----:B------:R-:W-:Y:S01]  /*0f40*/  UMOV UR18, URZ ;  /* 0x000000ff00127c82 */ /* 0x000fe20008000000 */
[----:B------:R-:W-:Y:S01]  /*0f50*/  IMAD R8, R0, 0x700, R3 ;  /* 0x0000070000087824 */ /* 0x000fe200078e0203 */
[----:B------:R-:W-:Y:S01]  /*0f60*/  ULOP3.LUT UR6, UR6, 0x3fc0, URZ, 0xc0, !UPT ;  /* 0x00003fc006067892 */ /* 0x000fe2000f8ec0ff */
[----:B------:R-:W-:Y:S01]  /*0f70*/  VIADD R4, R4, UR4 ;  /* 0x0000000404047c36 */ /* 0x000fe20008000000 */
[----:B------:R-:W-:Y:S01]  /*0f80*/  UMOV UR15, URZ ;  /* 0x000000ff000f7c82 */ /* 0x000fe20008000000 */
[----:B------:R-:W-:Y:S01]  /*0f90*/  UMOV UR7, 0x1c4 ;  /* 0x000001c400077882 */ /* 0x000fe20000000000 */
[----:B------:R-:W-:Y:S01]  /*0fa0*/  SEL R8, R8, RZ, !P0 ;  /* 0x000000ff08087207 */ /* 0x000fe20004000000 */
[----:B------:R-:W-:Y:S01]  /*0fb0*/  UMOV UR4, 0x1c0 ;  /* 0x000001c000047882 */ /* 0x000fe20000000000 */
[----:B------:R-:W-:Y:S01]  /*0fc0*/  SHF.R.U32.HI R3, RZ, 0x2, R4 ;  /* 0x00000002ff037819 */ /* 0x000fe20000011604 */
[----:B------:R-:W-:Y:S01]  /*0fd0*/  IMAD.MOV.U32 R4, RZ, RZ, RZ ;  /* 0x000000ffff047224 */ /* 0x000fe200078e00ff */
[----:B------:R-:W-:Y:S01]  /*0fe0*/  LEA R9, R0, UR6, 0xa ;  /* 0x0000000600097c11 */ /* 0x000fe2000f8e50ff */
[----:B------:R-:W-:Y:S01]  /*0ff0*/  UMOV UR6, 0x1c0 ;  /* 0x000001c000067882 */ /* 0x000fe20000000000 */
[----:B------:R-:W-:Y:S01]  /*1000*/  UMOV UR5, 0x1c4 ;  /* 0x000001c400057882 */ /* 0x000fe20000000000 */
[----:B------:R-:W-:Y:S01]  /*1010*/  IMAD.HI.U32 R3, R3, 0x3a83a83b, RZ ;  /* 0x3a83a83b03037827 */ /* 0x000fe200078e00ff */
[----:B------:R-:W-:-:S04]  /*1020*/  SEL R9, R9, RZ, !P0 ;  /* 0x000000ff09097207 */ /* 0x000fc80004000000 */
[----:B------:R-:W-:-:S07]  /*1030*/  SHF.R.U32.HI R3, RZ, 0x3, R3 ;  /* 0x00000003ff037819 */ /* 0x000fce0000011603 */
.L_x_24:
[----:B------:R-:W-:Y:S01]  /*1040*/  USHF.R.U32.HI UR10, URZ, 0x1, UR18 ;  /* 0x00000001ff0a7899 */ /* 0x000fe20008011612 */
[----:B------:R-:W-:Y:S01]  /*1050*/  HFMA2 R7, -RZ, RZ, 0, 5.9604644775390625e-08 ;  /* 0x00000001ff077431 */ /* 0x000fe200000001ff */
[----:B------:R-:W-:Y:S02]  /*1060*/  USHF.L.U32 UR9, UR18, 0x3, URZ ;  /* 0x0000000312097899 */ /* 0x000fe400080006ff */
[----:B------:R-:W-:Y:S02]  /*1070*/  ULOP3.LUT UR10, UR10, 0x1, URZ, 0xc, !UPT ;  /* 0x000000010a0a7892 */ /* 0x000fe4000f8e0cff */
[----:B------:R-:W-:Y:S02]  /*1080*/  ULOP3.LUT UR9, UR9, 0x8, URZ, 0xc0, !UPT ;  /* 0x0000000809097892 */ /* 0x000fe4000f8ec0ff */
[----:B------:R-:W-:Y:S02]  /*1090*/  USHF.L.U32 UR10, UR10, 0x1f, URZ ;  /* 0x0000001f0a0a7899 */ /* 0x000fe400080006ff */
[----:B------:R-:W-:-:S02]  /*10a0*/  ULOP3.LUT UR12, UR18, 0x1, URZ, 0xc0, !UPT ;  /* 0x00000001120c7892 */ /* 0x000fc4000f8ec0ff */
[----:B------:R-:W-:Y:S01]  /*10b0*/  MOV R0, UR9 ;  /* 0x0000000900007c02 */ /* 0x000fe20008000f00 */
[----:B------:R-:W-:Y:S01]  /*10c0*/  UIADD3 UR9, UPT, UPT, UR8, UR9, URZ ;  /* 0x0000000908097290 */ /* 0x000fe2000fffe0ff */
[----:B------:R-:W-:Y:S01]  /*10d0*/  MOV R5, UR10 ;  /* 0x0000000a00057c02 */ /* 0x000fe20008000f00 */
[----:B------:R-:W-:Y:S02]  /*10e0*/  UIMAD UR12, UR12, 0xe0, URZ ;  /* 0x000000e00c0c78a4 */ /* 0x000fe4000f8e02ff */
[----:B------:R-:W-:Y:S01]  /*10f0*/  UIADD3 UR11, UPT, UPT, UR9, 0x31860, URZ ;  /* 0x00031860090b7890 */ /* 0x000fe2000fffe0ff */
[----:B------:R-:W1:Y:S02]  /*1100*/  SYNCS.PHASECHK.TRANS64.TRYWAIT P0, [R0+UR8+0x31870], R5 ;  /* 0x03187005000075a7 */ /* 0x000e640008001108 */
[----:B-1----:R-:W-:Y:S09]  /*1110*/  @!P0 BRA `(.L_x_18) ;  /* 0x0000004000748947 */ /* 0x002ff20003800000 */
.L_x_73:
[----:B------:R-:W-:Y:S01]  /*1120*/  NOP ;  /* 0x0000000000007918 */ /* 0x000fe20000000000 */
[----:B------:R-:W-:Y:S01]  /*1130*/  UMOV UR17, 0xe ;  /* 0x0000000e00117882 */ /* 0x000fe20000000000 */
[----:B------:R-:W-:-:S05]  /*1140*/  UMOV UR16, 0xfffffff0 ;  /* 0xfffffff000107882 */ /* 0x000fca0000000000 */
.L_x_23:
[----:B------:R-:W-:Y:S01]  /*1150*/  ULEA UR13, UR15, UR8, 0x3 ;  /* 0x000000080f0d7291 */ /* 0x000fe2000f8e18ff */
[----:B-1----:R-:W-:Y:S01]  /*1160*/  SHF.L.U32 R11, R4, 0x1f, RZ ;  /* 0x0000001f040b7819 */ /* 0x002fe200000006ff */
[----:B------:R-:W-:Y:S01]  /*1170*/  UIADD3 UR14, UPT, UPT, UR16, 0x10, URZ ;  /* 0x00000010100e7890 */ /* 0x000fe2000fffe0ff */
[----:B------:R-:W-:Y:S03]  /*1180*/  MOV R0, UR15 ;  /* 0x0000000f00007c02 */ /* 0x000fe60008000f00 */
[----:B------:R-:W-:Y:S03]  /*1190*/  ULOP3.LUT UP0, UR14, UR14, 0x2, URZ, 0xc0, !UPT ;  /* 0x000000020e0e7892 */ /* 0x000fe6000f80c0ff */
[----:B------:R-:W1:Y:S02]  /*11a0*/  SYNCS.PHASECHK.TRANS64.TRYWAIT P0, [UR13+0x31840], R11 ;  /* 0x0318400bff0075a7 */ /* 0x000e64000800110d */
[----:B-12---:R-:W-:Y:S07]  /*11b0*/  @!P0 BRA `(.L_x_19) ;  /* 0x00000040006c8947 */ /* 0x006fee0003800000 */
.L_x_75:
[----:B------:R-:W-:Y:S01]  /*11c0*/  NOP ;  /* 0x0000000000007918 */ /* 0x000fe20000000000 */
[----:B------:R-:W-:Y:S05]  /*11d0*/  BRA.U UP0, `(.L_x_20) ;  /* 0x0000000100487547 */ /* 0x000fea000b800000 */
[----:B------:R-:W-:Y:S02]  /*11e0*/  ULEA UR19, UR15, UR8, 0x9 ;  /* 0x000000080f137291 */ /* 0x000fe4000f8e48ff */
[----:B------:R-:W-:Y:S02]  /*11f0*/  ULEA UR9, UR15, UR8, 0xa ;  /* 0x000000080f097291 */ /* 0x000fe4000f8e50ff */
[----:B------:R-:W-:Y:S02]  /*1200*/  UIADD3 UR19, UPT, UPT, UR19, 0x30000, URZ ;  /* 0x0003000013137890 */ /* 0x000fe4000fffe0ff */
[----:B------:R-:W-:Y:S02]  /*1210*/  UIADD3 UR10, UPT, UPT, UR9, 0x30800, URZ ;  /* 0x00030800090a7890 */ /* 0x000fe4000fffe0ff */
[----:B------:R-:W-:Y:S02]  /*1220*/  UIADD3 UR9, UPT, UPT, UR9, 0x30a00, URZ ;  /* 0x00030a0009097890 */ /* 0x000fe4000fffe0ff */
[----:B------:R-:W-:Y:S02]  /*1230*/  USHF.R.U32.HI UR19, URZ, 0x4, UR19 ;  /* 0x00000004ff137899 */ /* 0x000fe40008011613 */
[----:B------:R-:W-:Y:S02]  /*1240*/  USHF.R.U32.HI UR10, URZ, 0x4, UR10 ;  /* 0x00000004ff0a7899 */ /* 0x000fe4000801160a */
[----:B------:R-:W-:Y:S02]  /*1250*/  USHF.R.U32.HI UR9, URZ, 0x4, UR9 ;  /* 0x00000004ff097899 */ /* 0x000fe40008011609 */
[----:B------:R-:W-:Y:S02]  /*1260*/  ULOP3.LUT UR20, UR19, 0x3fe0, URZ, 0xc0, !UPT ;  /* 0x00003fe013147892 */ /* 0x000fe4000f8ec0ff */
[----:B------:R-:W-:Y:S02]  /*1270*/  ULOP3.LUT UR22, UR10, 0x3fc0, URZ, 0xc0, !UPT ;  /* 0x00003fc00a167892 */ /* 0x000fe4000f8ec0ff */
[----:B------:R-:W-:Y:S01]  /*1280*/  ULOP3.LUT UR24, UR9, 0x3fe0, URZ, 0xc0, !UPT ;  /* 0x00003fe009187892 */ /* 0x000fe2000f8ec0ff */
[----:B------:R-:W-:Y:S01]  /*1290*/  UMOV UR21, 0x4008 ;  /* 0x0000400800157882 */ /* 0x000fe20000000000 */
[----:B------:R-:W-:Y:S01]  /*12a0*/  UMOV UR23, 0x4008 ;  /* 0x0000400800177882 */ /* 0x000fe20000000000 */
[----:B------:R-:W-:Y:S02]  /*12b0*/  UMOV UR25, 0x4008 ;  /* 0x0000400800197882 */ /* 0x000fe40000000000 */
[----:B------:R2:W-:Y:S02]  /*12c0*/  UTCCP.T.S.4x32dp128bit tmem[0x1c0], gdesc[UR20] ;  /* 0x0001c014ff0079e7 */ /* 0x0005e40009100000 */
[----:B------:R2:W-:Y:S02]  /*12d0*/  UTCCP.T.S.4x32dp128bit tmem[0x1c4], gdesc[UR22] ;  /* 0x0001c416ff0079e7 */ /* 0x0005e40009100000 */
[----:B------:R2:W-:Y:S01]  /*12e0*/  UTCCP.T.S.4x32dp128bit tmem[0x1c8], gdesc[UR24] ;  /* 0x0001c818ff0079e7 */ /* 0x0005e20009100000 */
[----:B------:R-:W-:Y:S02]  /*12f0*/  NOP ;  /* 0x0000000000007918 */ /* 0x000fe40000000000 */
.L_x_20:
[----:B------:R-:W-:Y:S01]  /*1300*/  UISETP.NE.AND UP0, UPT, UR15, 0x3, UPT ;  /* 0x000000030f00788c */ /* 0x000fe2000bf05270 */
[----:B------:R-:W-:Y:S01]  /*1310*/  SHFL.IDX PT, R5, R8, R0, 0x1f ;  /* 0x00001f0008057589 */ /* 0x000fe200000e0000 */
[----:B------:R-:W-:Y:S01]  /*1320*/  UIADD3 UR10, UPT, UPT, UR15, 0x1, URZ ;  /* 0x000000010f0a7890 */ /* 0x000fe2000fffe0ff */
[----:B------:R-:W-:Y:S03]  /*1330*/  NOP ;  /* 0x0000000000007918 */ /* 0x000fe60000000000 */
[----:B------:R-:W-:Y:S03]  /*1340*/  USEL UR10, UR10, URZ, UP0 ;  /* 0x000000ff0a0a7287 */ /* 0x000fe60008000000 */
[----:B-1----:R-:W1:Y:S01]  /*1350*/  SHFL.IDX PT, R2, R9, R0, 0x1f ;  /* 0x00001f0009027589 */ /* 0x002e6200000e0000 */
[----:B------:R-:W-:Y:S02]  /*1360*/  USHF.L.U32 UR15, UR14, 0x4, URZ ;  /* 0x000000040e0f7899 */ /* 0x000fe400080006ff */
[----:B------:R-:W-:Y:S02]  /*1370*/  ULEA UR9, UR10, UR8, 0x3 ;  /* 0x000000080a097291 */ /* 0x000fe4000f8e18ff */
[----:B------:R-:W-:Y:S01]  /*1380*/  ULEA UR14, UR14, 0x8b8, 0xd ;  /* 0x000008b80e0e7891 */ /* 0x000fe2000f8e68ff */
[----:B------:R-:W-:Y:S01]  /*1390*/  ISETP.NE.AND P0, PT, RZ, UR10, PT ;  /* 0x0000000aff007c0c */ /* 0x000fe2000bf05270 */
[----:B------:R-:W-:Y:S01]  /*13a0*/  UISETP.NE.AND UP0, UPT, UR16, -0x10, UPT ;  /* 0xfffffff01000788c */ /* 0x000fe2000bf05270 */
[----:B------:R-:W-:Y:S01]  /*13b0*/  IMAD.U32 R10, RZ, RZ, UR10 ;  /* 0x0000000aff0a7e24 */ /* 0x000fe2000f8e00ff */
[----:B------:R-:W-:Y:S02]  /*13c0*/  UPRMT UR15, UR15, 0x5410, UR14 ;  /* 0x000054100f0f7896 */ /* 0x000fe4000800000e */
[----:B------:R-:W-:Y:S01]  /*13d0*/  UIADD3 UR13, UPT, UPT, UR13, 0x31820, URZ ;  /* 0x000318200d0d7890 */ /* 0x000fe2000fffe0ff */
[----:B------:R-:W-:Y:S01]  /*13e0*/  UMOV UR14, URZ ;  /* 0x000000ff000e7c82 */ /* 0x000fe20008000000 */
[----:B--2---:R-:W-:Y:S01]  /*13f0*/  UMOV UR23, 0x40004040 ;  /* 0x4000404000177882 */ /* 0x004fe20000000000 */
[----:B------:R-:W-:Y:S01]  /*1400*/  UMOV UR21, 0x40004040 ;  /* 0x4000404000157882 */ /* 0x000fe20000000000 */
[----:B------:R-:W-:Y:S01]  /*1410*/  UMOV UR27, 0x40004040 ;  /* 0x40004040001b7882 */ /* 0x000fe20000000000 */
[----:B------:R-:W-:Y:S01]  /*1420*/  UMOV UR25, 0x40004040 ;  /* 0x4000404000197882 */ /* 0x000fe20000000000 */
[----:B------:R-:W-:Y:S01]  /*1430*/  UMOV UR31, 0x40004040 ;  /* 0x40004040001f7882 */ /* 0x000fe20000000000 */
[----:B------:R-:W-:Y:S01]  /*1440*/  UMOV UR29, 0x40004040 ;  /* 0x40004040001d7882 */ /* 0x000fe20000000000 */
[----:B------:R-:W-:Y:S01]  /*1450*/  UMOV UR35, 0x40004040 ;  /* 0x4000404000237882 */ /* 0x000fe20000000000 */
[----:B------:R-:W-:Y:S01]  /*1460*/  UMOV UR33, 0x40004040 ;  /* 0x4000404000217882 */ /* 0x000fe20000000000 */
[----:B-1----:R-:W-:Y:S02]  /*1470*/  R2UR UR22, R2 ;  /* 0x00000000021672ca */ /* 0x002fe400000e0000 */
[----:B------:R-:W-:Y:S02]  /*1480*/  R2UR UR20, R5 ;  /* 0x00000000051472ca */ /* 0x000fe400000e0000 */
[----:B------:R-:W-:Y:S04]  /*1490*/  SEL R5, RZ, 0x1, P0 ;  /* 0x00000001ff057807 */ /* 0x000fe80000000000 */
[----:B------:R-:W-:Y:S05]  /*14a0*/  LOP3.LUT R4, R4, R5, RZ, 0x3c, !PT ;  /* 0x0000000504047212 */ /* 0x000fea00078e3cff */
[----:B------:R-:W-:Y:S01]  /*14b0*/  UIADD3 UR26, UPT, UPT, UR22, 0x2, URZ ;  /* 0x00000002161a7890 */ /* 0x000fe2000fffe0ff */
[----:B------:R-:W-:Y:S01]  /*14c0*/  IMAD.U32 R13, R4, -0x80000000, RZ ;  /* 0x80000000040d7824 */ /* 0x000fe200078e00ff */
[----:B------:R-:W-:Y:S01]  /*14d0*/  UIADD3 UR24, UPT, UPT, UR20, 0x2, URZ ;  /* 0x0000000214187890 */ /* 0x000fe2000fffe0ff */
[----:B------:R1:W-:Y:S01]  /*14e0*/  UTCQMMA gdesc[UR22], gdesc[UR20], tmem[UR12], tmem[UR14], idesc[UR15], tmem[UR6], UP0 ;  /* 0x00060e1416007dea */ /* 0x0003e2000800030c */
[----:B------:R-:W-:Y:S02]  /*14f0*/  UIADD3 UR30, UPT, UPT, UR22, 0x4, URZ ;  /* 0x00000004161e7890 */ /* 0x000fe4000fffe0ff */
[----:B------:R-:W-:Y:S02]  /*1500*/  UIADD3 UR28, UPT, UPT, UR20, 0x4, URZ ;  /* 0x00000004141c7890 */ /* 0x000fe4000fffe0ff */
[----:B------:R-:W-:Y:S02]  /*1510*/  UIADD3 UR34, UPT, UPT, UR22, 0x6, URZ ;  /* 0x0000000616227890 */ /* 0x000fe4000fffe0ff */
[----:B------:R-:W-:Y:S01]  /*1520*/  UIADD3 UR32, UPT, UPT, UR20, 0x6, URZ ;  /* 0x0000000614207890 */ /* 0x000fe2000fffe0ff */
[----:B------:R1:W-:Y:S04]  /*1530*/  UTCQMMA gdesc[UR26], gdesc[UR24], tmem[UR12], tmem[UR14], idesc[UR15], tmem[UR6], UPT ;  /* 0x00060e181a007dea */ /* 0x0003e8000b80030c */
[----:B------:R1:W-:Y:S04]  /*1540*/  UTCQMMA gdesc[UR30], gdesc[UR28], tmem[UR12], tmem[UR14], idesc[UR15], tmem[UR6], UPT ;  /* 0x00060e1c1e007dea */ /* 0x0003e8000b80030c */
[----:B------:R1:W-:Y:S01]  /*1550*/  UTCQMMA gdesc[UR34], gdesc[UR32], tmem[UR12], tmem[UR14], idesc[UR15], tmem[UR6], UPT ;  /* 0x00060e2022007dea */ /* 0x0003e2000b80030c */
[----:B------:R1:W-:Y:S01]  /*1560*/  UTCBAR [UR13], URZ ;  /* 0x000000ff0d0073e9 */ /* 0x0003e200080000ff */
[----:B------:R-:W2:Y:S02]  /*1570*/  SYNCS.PHASECHK.TRANS64.TRYWAIT P0, [UR9+0x31840], R13 ;  /* 0x0318400dff0075a7 */ /* 0x000ea40008001109 */
[----:B-12---:R-:W-:Y:S05]  /*1580*/  @!P0 BRA `(.L_x_21) ;  /* 0x0000003c00948947 */ /* 0x006fea0003800000 */
.L_x_77:
[----:B------:R-:W-:Y:S01]  /*1590*/  ELECT P0, URZ, PT ;  /* 0x0000000000ff782f */ /* 0x000fe20003800000 */
[----:B------:R-:W-:Y:S01]  /*15a0*/  SHFL.IDX PT, R2, R9, R10, 0x1f ;  /* 0x00001f0a09027589 */ /* 0x000fe200000e0000 */
[----:B------:R-:W-:Y:S02]  /*15b0*/  UIADD3 UR9, UPT, UPT, UR9, 0x31820, URZ ;  /* 0x0003182009097890 */ /* 0x000fe4000fffe0ff */
[----:B------:R-:W-:Y:S05]  /*15c0*/  UISETP.NE.AND UP0, UPT, UR16, -0x2, UPT ;  /* 0xfffffffe1000788c */ /* 0x000fea000bf05270 */
[----:B-1----:R-:W1:Y:S01]  /*15d0*/  SHFL.IDX PT, R0, R8, R10, 0x1f ;  /* 0x00001f0a08007589 */ /* 0x002e6200000e0000 */
[----:B------:R-:W-:Y:S01]  /*15e0*/  NOP ;  /* 0x0000000000007918 */ /* 0x000fe20000000000 */
[----:B------:R-:W-:Y:S02]  /*15f0*/  NOP ;  /* 0x0000000000007918 */ /* 0x000fe40000000000 */
[C---:B------:R-:W-:Y:S01]  /*1600*/  @P0 IMAD.SHL.U32 R5, R7.reuse, 0x2000, RZ ;  /* 0x0000200007050824 */ /* 0x040fe200078e00ff */
[----:B------:R-:W-:Y:S01]  /*1610*/  UMOV UR21, 0x40004040 ;  /* 0x4000404000157882 */ /* 0x000fe20000000000 */
[----:B------:R-:W-:Y:S01]  /*1620*/  @P0 IMAD.SHL.U32 R6, R7, 0x10, RZ ;  /* 0x0000001007060824 */ /* 0x000fe200078e00ff */
[----:B------:R-:W-:Y:S01]  /*1630*/  UMOV UR15, 0x40004040 ;  /* 0x40004040000f7882 */ /* 0x000fe20000000000 */
[----:B------:R-:W-:Y:S01]  /*1640*/  UMOV UR27, 0x40004040 ;  /* 0x40004040001b7882 */ /* 0x000fe20000000000 */
[----:B------:R-:W-:Y:S01]  /*1650*/  @P0 LOP3.LUT R5, R5, 0x6000, RZ, 0xc0, !PT ;  /* 0x0000600005050812 */ /* 0x000fe200078ec0ff */
[----:B------:R-:W-:Y:S01]  /*1660*/  UMOV UR25, 0x40004040 ;  /* 0x4000404000197882 */ /* 0x000fe20000000000 */
[----:B------:R-:W-:Y:S01]  /*1670*/  @P0 LOP3.LUT R6, R6, 0x30, RZ, 0xc0, !PT ;  /* 0x0000003006060812 */ /* 0x000fe200078ec0ff */
[----:B------:R-:W-:Y:S01]  /*1680*/  UMOV UR31, 0x40004040 ;  /* 0x40004040001f7882 */ /* 0x000fe20000000000 */
[----:B------:R-:W-:Y:S01]  /*1690*/  @P0 LOP3.LUT R5, R5, 0x8b8, RZ, 0xfc, !PT ;  /* 0x000008b805050812 */ /* 0x000fe200078efcff */
[----:B------:R-:W-:Y:S01]  /*16a0*/  UMOV UR29, 0x40004040 ;  /* 0x40004040001d7882 */ /* 0x000fe20000000000 */
[----:B------:R-:W-:Y:S01]  /*16b0*/  UMOV UR35, 0x40004040 ;  /* 0x4000404000237882 */ /* 0x000fe20000000000 */
[----:B------:R-:W-:Y:S01]  /*16c0*/  UMOV UR33, 0x40004040 ;  /* 0x4000404000217882 */ /* 0x000fe20000000000 */
[----:B------:R-:W-:Y:S02]  /*16d0*/  @P0 PRMT R5, R6, 0x5410, R5 ;  /* 0x0000541006050816 */ /* 0x000fe40000000005 */
[----:B-1----:R-:W-:Y:S01]  /*16e0*/  R2UR UR14, R0 ;  /* 0x00000000000e72ca */ /* 0x002fe200000e0000 */
[----:B------:R-:W-:Y:S01]  /*16f0*/  @P0 IMAD.MOV.U32 R10, RZ, RZ, RZ ;  /* 0x000000ffff0a0224 */ /* 0x000fe200078e00ff */
[----:B------:R-:W-:Y:S02]  /*1700*/  @P0 R2UR UR13, R5 ;  /* 0x00000000050d02ca */ /* 0x000fe400000e0000 */
[----:B------:R-:W-:Y:S02]  /*1710*/  R2UR UR20, R2 ;  /* 0x00000000021472ca */ /* 0x000fe400000e0000 */
[----:B------:R-:W-:Y:S07]  /*1720*/  @P0 R2UR UR22, R10 ;  /* 0x000000000a1602ca */ /* 0x000fee00000e0000 */
[----:B------:R-:W-:Y:S02]  /*1730*/  UIADD3 UR24, UPT, UPT, UR14, 0x2, URZ ;  /* 0x000000020e187890 */ /* 0x000fe4000fffe0ff */
[----:B------:R-:W-:Y:S01]  /*1740*/  UIADD3 UR28, UPT, UPT, UR14, 0x4, URZ ;  /* 0x000000040e1c7890 */ /* 0x000fe2000fffe0ff */
[----:B------:R-:W-:Y:S01]  /*1750*/  IMAD.U32 R11, RZ, RZ, UR13 ;  /* 0x0000000dff0b7e24 */ /* 0x000fe2000f8e00ff */
[----:B------:R-:W-:Y:S02]  /*1760*/  UIADD3 UR26, UPT, UPT, UR20, 0x2, URZ ;  /* 0x00000002141a7890 */ /* 0x000fe4000fffe0ff */
[----:B------:R-:W-:Y:S02]  /*1770*/  UIADD3 UR30, UPT, UPT, UR20, 0x4, URZ ;  /* 0x00000004141e7890 */ /* 0x000fe4000fffe0ff */
[----:B------:R-:W-:Y:S01]  /*1780*/  @P0 R2UR UR23, R11 ;  /* 0x000000000b1702ca */ /* 0x000fe200000e0000 */
[----:B------:R-:W-:Y:S02]  /*1790*/  UIADD3 UR34, UPT, UPT, UR20, 0x6, URZ ;  /* 0x0000000614227890 */ /* 0x000fe4000fffe0ff */
[----:B------:R-:W-:Y:S10]  /*17a0*/  UIADD3 UR32, UPT, UPT, UR14, 0x6, URZ ;  /* 0x000000060e207890 */ /* 0x000ff4000fffe0ff */
[----:B------:R1:W-:Y:S01]  /*17b0*/  UTCQMMA gdesc[UR20], gdesc[UR14], tmem[UR12], tmem[UR22], idesc[UR23], tmem[UR4], UPT ;  /* 0x0004160e14007dea */ /* 0x0003e2000b80030c */
[----:B------:R1:W-:Y:S01]  /*17c0*/  UTCQMMA gdesc[UR26], gdesc[UR24], tmem[UR12], tmem[UR22], idesc[UR23], tmem[UR4], UPT ;  /* 0x000416181a007dea */ /* 0x0003e2000b80030c */
[----:B------:R1:W-:Y:S01]  /*17d0*/  UTCQMMA gdesc[UR30], gdesc[UR28], tmem[UR12], tmem[UR22], idesc[UR23], tmem[UR4], UPT ;  /* 0x0004161c1e007dea */ /* 0x0003e2000b80030c */
[----:B------:R1:W-:Y:S01]  /*17e0*/  UTCQMMA gdesc[UR34], gdesc[UR32], tmem[UR12], tmem[UR22], idesc[UR23], tmem[UR4], UPT ;  /* 0x0004162022007dea */ /* 0x0003e2000b80030c */
[----:B------:R1:W-:Y:S01]  /*17f0*/  UTCBAR [UR9], URZ ;  /* 0x000000ff090073e9 */ /* 0x0003e200080000ff */
[----:B------:R-:W-:Y:S05]  /*1800*/  BRA.U UP0, `(.L_x_22) ;  /* 0x0000000100087547 */ /* 0x000fea000b800000 */
[----:B------:R2:W-:Y:S01]  /*1810*/  UTCBAR [UR11], URZ ;  /* 0x000000ff0b0073e9 */ /* 0x0005e200080000ff */
[----:B------:R-:W-:Y:S01]  /*1820*/  NOP ;  /* 0x0000000000007918 */ /* 0x000fe20000000000 */
.L_x_22:
[----:B------:R-:W-:Y:S01]  /*1830*/  UISETP.NE.AND UP0, UPT, UR10, 0x3, UPT ;  /* 0x000000030a00788c */ /* 0x000fe2000bf05270 */
[----:B------:R-:W-:Y:S01]  /*1840*/  VIADD R7, R7, 0x2 ;  /* 0x0000000207077836 */ /* 0x000fe20000000000 */
[----:B------:R-:W-:Y:S02]  /*1850*/  UIADD3 UR10, UPT, UPT, UR10, 0x1, URZ ;  /* 0x000000010a0a7890 */ /* 0x000fe4000fffe0ff */
[----:B------:R-:W-:Y:S02]  /*1860*/  UIADD3 UR17, UPT, UPT, UR17, -0x2, URZ ;  /* 0xfffffffe11117890 */ /* 0x000fe4000fffe0ff */
[----:B-1----:R-:W-:Y:S02]  /*1870*/  USEL UR15, UR10, URZ, UP0 ;  /* 0x000000ff0a0f7287 */ /* 0x002fe40008000000 */
[----:B------:R-:W-:Y:S02]  /*1880*/  UISETP.NE.AND UP0, UPT, UR17, -0x2, UPT ;  /* 0xfffffffe1100788c */ /* 0x000fe4000bf05270 */
[----:B------:R-:W-:Y:S02]  /*1890*/  UIADD3 UR16, UPT, UPT, UR16, 0x2, URZ ;  /* 0x0000000210107890 */ /* 0x000fe4000fffe0ff */
[----:B------:R-:W-:Y:S04]  /*18a0*/  ISETP.NE.AND P0, PT, RZ, UR15, PT ;  /* 0x0000000fff007c0c */ /* 0x000fe8000bf05270 */
[----:B------:R-:W-:Y:S04]  /*18b0*/  SEL R5, RZ, 0x1, P0 ;  /* 0x00000001ff057807 */ /* 0x000fe80000000000 */
[----:B------:R-:W-:Y:S01]  /*18c0*/  LOP3.LUT R4, R4, R5, RZ, 0x3c, !PT ;  /* 0x0000000504047212 */ /* 0x000fe200078e3cff */
[----:B------:R-:W-:Y:S06]  /*18d0*/  BRA.U UP0, `(.L_x_23) ;  /* 0xfffffff9001c7547 */ /* 0x000fec000b83ffff */
[----:B------:R-:W-:-:S13]  /*18e0*/  ISETP.NE.AND P0, PT, R3, UR18, PT ;  /* 0x0000001203007c0c */ /* 0x000fda000bf05270 */
[----:B--2---:R-:W-:Y:S05]  /*18f0*/  @!P0 EXIT ;  /* 0x000000000000894d */ /* 0x004fea0003800000 */
[----:B------:R-:W-:Y:S01]  /*1900*/  UIADD3 UR18, UPT, UPT, UR18, 0x1, URZ ;  /* 0x0000000112127890 */ /* 0x000fe2000fffe0ff */
[----:B------:R-:W-:Y:S11]  /*1910*/  BRA `(.L_x_24) ;  /* 0xfffffff400c87947 */ /* 0x000ff6000383ffff */
.L_x_11:
[----:B------:R-:W-:-:S13]  /*1920*/  ELECT P0, URZ, PT ;  /* 0x0000000000ff782f */ /* 0x000fda0003800000 */
[----:B------:R-:W-:Y:S05]  /*1930*/  @!P0 BRA `(.L_x_13) ;  /* 0x0000001800dc8947 */ /* 0x000fea0003800000 */
[----:B------:R-:W1:Y:S02]  /*1940*/  S2UR UR4, SR_CTAID.X ;  /* 0x00000000000479c3 */ /* 0x000e640000002500 */
[----:B-1----:R-:W-:-:S13]  /*1950*/  ISETP.LE.U32.AND P0, PT, R4, UR4, PT ;  /* 0x0000000404007c0c */ /* 0x002fda000bf03070 */
[----:B------:R-:W-:Y:S05]  /*1960*/  @P0 EXIT ;  /* 0x000000000000094d */ /* 0x000fea0003800000 */
[----:B------:R-:W1:Y:S01]  /*1970*/  S2R R8, SR_CgaCtaId ;  /* 0x0000000000087919 */ /* 0x000e620000008800 */
[----:B------:R-:W-:Y:S01]  /*1980*/  IMAD.U32 R13, RZ, RZ, UR4 ;  /* 0x00000004ff0d7e24 */ /* 0x000fe2000f8e00ff */
[----:B------:R-:W2:Y:S04]  /*1990*/  LDC.64 R22, c[0x0][0x380] ;  /* 0x0000e000ff167b82 */ /* 0x000ea80000000a00 */
[----:B------:R-:W-:Y:S02]  /*19a0*/  LOP3.LUT R3, RZ, R13, RZ, 0x33, !PT ;  /* 0x0000000dff037212 */ /* 0x000fe400078e33ff */
[----:B------:R-:W-:Y:S02]  /*19b0*/  PRMT R12, R13, 0x7610, R12 ;  /* 0x000076100d0c7816 */ /* 0x000fe4000000000c */
[----:B------:R-:W3:Y:S01]  /*19c0*/  LDC.64 R16, c[0x0][0x348] ;  /* 0x0000d200ff107b82 */ /* 0x000ee20000000a00 */
[----:B------:R-:W-:Y:S01]  /*19d0*/  IMAD.IADD R10, R4, 0x1, R3 ;  /* 0x00000001040a7824 */ /* 0x000fe200078e0203 */
[----:B------:R-:W-:-:S04]  /*19e0*/  MOV R3, 0x400 ;  /* 0x0000040000037802 */ /* 0x000fc80000000f00 */
[----:B------:R-:W-:Y:S02]  /*19f0*/  SHF.R.U32.HI R10, RZ, 0x2, R10 ;  /* 0x00000002ff0a7819 */ /* 0x000fe4000001160a */
[----:B------:R-:W4:Y:S03]  /*1a00*/  LDC.64 R6, c[0x0][0x358] ;  /* 0x0000d600ff067b82 */ /* 0x000f260000000a00 */
[----:B------:R-:W-:-:S05]  /*1a10*/  IMAD.HI.U32 R10, R10, 0x3a83a83b, RZ ;  /* 0x3a83a83b0a0a7827 */ /* 0x000fca00078e00ff */
[----:B------:R-:W-:-:S05]  /*1a20*/  SHF.R.U32.HI R10, RZ, 0x3, R10 ;  /* 0x00000003ff0a7819 */ /* 0x000fca000001160a */
[----:B------:R-:W-:Y:S01]  /*1a30*/  IMAD.MOV R10, RZ, RZ, -R10 ;  /* 0x000000ffff0a7224 */ /* 0x000fe200078e0a0a */
[----:B-1----:R-:W-:-:S07]  /*1a40*/  LEA R8, R8, R3, 0x18 ;  /* 0x0000000308087211 */ /* 0x002fce00078ec0ff */
.L_x_41:
[----:B------:R-:W-:Y:S01]  /*1a50*/  SHF.R.U32.HI R3, RZ, 0x5, R13 ;  /* 0x00000005ff037819 */ /* 0x000fe2000001160d */
[----:B------:R-:W-:Y:S05]  /*1a60*/  YIELD ;  /* 0x0000000000007946 */ /* 0x000fea0003800000 */
[----:B------:R-:W-:Y:S02]  /*1a70*/  LOP3.LUT R3, R3, 0x7fffff0, RZ, 0xc0, !PT ;  /* 0x07fffff003037812 */ /* 0x000fe400078ec0ff */
[----:B------:R-:W-:Y:S02]  /*1a80*/  LOP3.LUT R34, R12, 0x1ff, RZ, 0xc0, !PT ;  /* 0x000001ff0c227812 */ /* 0x000fe400078ec0ff */
[----:B------:R-:W-:Y:S02]  /*1a90*/  VIADDMNMX.U32 R39, R2, -R3, 0x10, PT ;  /* 0x0000001002277446 */ /* 0x000fe40003800803 */
[----:B--234-:R-:W-:Y:S02]  /*1aa0*/  MOV R4, 0x1ac0 ;  /* 0x00001ac000047802 */ /* 0x01cfe40000000f00 */
[----:B--234-:R-:W-:Y:S05]  /*1ab0*/  CALL.REL.NOINC `($__internal_3_$__cuda_sm20_div_u16) ;  /* 0x0000004000207944 */ /* 0x01cfea0003c00000 */
[----:B------:R-:W-:Y:S01]  /*1ac0*/  IMAD.MOV.U32 R11, RZ, RZ, -0x80000000 ;  /* 0x80000000ff0b7424 */ /* 0x000fe200078e00ff */
[----:B------:R-:W-:Y:S02]  /*1ad0*/  PRMT R39, R39, 0x9910, RZ ;  /* 0x0000991027277816 */ /* 0x000fe400000000ff */
[----:B------:R-:W-:Y:S01]  /*1ae0*/  PRMT R4, R0, 0x9910, RZ ;  /* 0x0000991000047816 */ /* 0x000fe200000000ff */
[----:B------:R-:W1:Y:S04]  /*1af0*/  SYNCS.PHASECHK.TRANS64.TRYWAIT P0, [R8+URZ+0x31820], R11 ;  /* 0x0318200b080075a7 */ /* 0x000e6800080011ff */
[----:B------:R-:W-:Y:S04]  /*1b00*/  IMAD R4, R39, R4, RZ ;  /* 0x0000000427047224 */ /* 0x000fe800078e02ff */
[----:B------:R-:W-:Y:S05]  /*1b10*/  IMAD.MOV R4, RZ, RZ, -R4 ;  /* 0x000000ffff047224 */ /* 0x000fea00078e0a04 */
[----:B------:R-:W-:Y:S04]  /*1b20*/  PRMT R5, R4, 0x7710, RZ ;  /* 0x0000771004057816 */ /* 0x000fe800000000ff */
[----:B------:R-:W-:Y:S04]  /*1b30*/  IADD3 R4, PT, PT, R34, R5, RZ ;  /* 0x0000000522047210 */ /* 0x000fe80007ffe0ff */
[----:B------:R-:W-:Y:S05]  /*1b40*/  LOP3.LUT R4, R4, 0xffff, RZ, 0xc0, !PT ;  /* 0x0000ffff04047812 */ /* 0x000fea00078ec0ff */
[----:B------:R-:W-:Y:S01]  /*1b50*/  IMAD.IADD R9, R3, 0x1, R4 ;  /* 0x0000000103097824 */ /* 0x000fe200078e0204 */
[----:B-1----:R-:W-:Y:S06]  /*1b60*/  @!P0 BRA `(.L_x_25) ;  /* 0x0000003800388947 */ /* 0x002fec0003800000 */
.L_x_78:
[----:B------:R-:W-:Y:S01]  /*1b70*/  R2UR UR4, R6 ;  /* 0x00000000060472ca */ /* 0x000fe200000e0000 */
[----:B------:R-:W-:Y:S01]  /*1b80*/  IMAD.SHL.U32 R9, R9, 0x80, RZ ;  /* 0x0000008009097824 */ /* 0x000fe200078e00ff */
[----:B------:R-:W-:Y:S01]  /*1b90*/  R2UR UR5, R7 ;  /* 0x00000000070572ca */ /* 0x000fe200000e0000 */
[----:B------:R-:W-:Y:S01]  /*1ba0*/  UMOV UR14, URZ ;  /* 0x000000ff000e7c82 */ /* 0x000fe20008000000 */
[----:B------:R-:W-:Y:S01]  /*1bb0*/  LOP3.LUT R0, R0, 0xffff, RZ, 0xc0, !PT ;  /* 0x0000ffff00007812 */ /* 0x000fe200078ec0ff */
[----:B------:R-:W-:Y:S01]  /*1bc0*/  UMOV UR6, 0x0 ;  /* 0x0000000000067882 */ /* 0x000fe20000000000 */
[C---:B------:R-:W-:Y:S01]  /*1bd0*/  LEA R4, P0, R9.reuse, R22, 0x2 ;  /* 0x0000001609047211 */ /* 0x040fe200078010ff */
[----:B------:R-:W-:Y:S01]  /*1be0*/  UMOV UR7, 0x10000000 ;  /* 0x1000000000077882 */ /* 0x000fe20000000000 */
[C---:B------:R-:W-:Y:S01]  /*1bf0*/  IADD3 R40, P3, PT, R16.reuse, 0x40, RZ ;  /* 0x0000004010287810 */ /* 0x040fe20007f7e0ff */
[----:B------:R-:W-:Y:S01]  /*1c00*/  UMOV UR10, UR14 ;  /* 0x0000000e000a7c82 */ /* 0x000fe20008000000 */
[C---:B-1----:R-:W-:Y:S01]  /*1c10*/  LEA.HI.X R5, R9.reuse, R23, RZ, 0x2, P0 ;  /* 0x0000001709057211 */ /* 0x042fe200000f14ff */
[----:B------:R-:W-:Y:S01]  /*1c20*/  UMOV UR23, URZ ;  /* 0x000000ff00177c82 */ /* 0x000fe20008000000 */
[----:B------:R-:W-:Y:S01]  /*1c30*/  IADD3 R34, P0, PT, R16, 0x1c0, RZ ;  /* 0x000001c010227810 */ /* 0x000fe20007f1e0ff */
[----:B------:R-:W-:Y:S01]  /*1c40*/  IMAD R0, R0, 0xe0, RZ ;  /* 0x000000e000007824 */ /* 0x000fe200078e02ff */
[----:B------:R-:W-:Y:S01]  /*1c50*/  IADD3 R38, P2, PT, R16, 0xc0, RZ ;  /* 0x000000c010267810 */ /* 0x000fe20007f5e0ff */
[----:B------:R-:W-:Y:S01]  /*1c60*/  VIADD R20, R8, 0x31800 ;  /* 0x0003180008147836 */ /* 0x000fe20000000000 */
[----:B------:R-:W-:Y:S01]  /*1c70*/  R2UR UR30, R40 ;  /* 0x00000000281e72ca */ /* 0x000fe200000e0000 */
[----:B------:R-:W2:Y:S01]  /*1c80*/  LDG.E.CONSTANT R5, desc[UR4][R4.64] ;  /* 0x0000000404057981 */ /* 0x000ea2000c1e9900 */
[----:B------:R-:W-:Y:S01]  /*1c90*/  R2UR UR15, R9 ;  /* 0x00000000090f72ca */ /* 0x000fe200000e0000 */
[----:B------:R-:W-:Y:S01]  /*1ca0*/  VIADD R15, R8, 0x4000 ;  /* 0x00004000080f7836 */ /* 0x000fe20000000000 */
[----:B------:R-:W-:Y:S01]  /*1cb0*/  R2UR UR13, R20 ;  /* 0x00000000140d72ca */ /* 0x000fe200000e0000 */
[--C-:B------:R-:W-:Y:S01]  /*1cc0*/  IMAD.X R41, RZ, RZ, R17.reuse, P3 ;  /* 0x000000ffff297224 */ /* 0x100fe200018e0611 */
[----:B------:R-:W-:Y:S01]  /*1cd0*/  IADD3 R36, P1, PT, R16, 0x140, RZ ;  /* 0x0000014010247810 */ /* 0x000fe20007f3e0ff */
[--C-:B------:R-:W-:Y:S01]  /*1ce0*/  IMAD.X R35, RZ, RZ, R17.reuse, P0 ;  /* 0x000000ffff237224 */ /* 0x100fe200000e0611 */
[----:B------:R-:W-:Y:S01]  /*1cf0*/  R2UR UR12, R15 ;  /* 0x000000000f0c72ca */ /* 0x000fe200000e0000 */
[----:B------:R-:W-:Y:S01]  /*1d00*/  VIADD R14, R8, 0x14000 ;  /* 0x00014000080e7836 */ /* 0x000fe20000000000 */
[----:B------:R-:W-:Y:S01]  /*1d10*/  R2UR UR31, R41 ;  /* 0x00000000291f72ca */ /* 0x000fe200000e0000 */
[--C-:B------:R-:W-:Y:S01]  /*1d20*/  IMAD.X R39, RZ, RZ, R17.reuse, P2 ;  /* 0x000000ffff277224 */ /* 0x100fe200010e0611 */
[----:B------:R-:W-:Y:S01]  /*1d30*/  R2UR UR28, R38 ;  /* 0x00000000261c72ca */ /* 0x000fe200000e0000 */
[----:B------:R-:W-:Y:S01]  /*1d40*/  VIADD R19, R8, 0x30000 ;  /* 0x0003000008137836 */ /* 0x000fe20000000000 */
[----:B------:R-:W-:Y:S01]  /*1d50*/  R2UR UR8, R14 ;  /* 0x000000000e0872ca */ /* 0x000fe200000e0000 */
[----:B------:R-:W-:Y:S01]  /*1d60*/  IMAD.X R37, RZ, RZ, R17, P1 ;  /* 0x000000ffff257224 */ /* 0x000fe200008e0611 */
[----:B------:R-:W-:Y:S01]  /*1d70*/  R2UR UR29, R39 ;  /* 0x00000000271d72ca */ /* 0x000fe200000e0000 */
[----:B------:R-:W-:Y:S01]  /*1d80*/  UMOV UR9, UR13 ;  /* 0x0000000d00097c82 */ /* 0x000fe20008000000 */
[----:B------:R-:W-:Y:S01]  /*1d90*/  R2UR UR26, R36 ;  /* 0x00000000241a72ca */ /* 0x000fe200000e0000 */
[----:B------:R-:W-:Y:S01]  /*1da0*/  VIADD R18, R8, 0x30800 ;  /* 0x0003080008127836 */ /* 0x000fe20000000000 */
[----:B------:R-:W-:Y:S01]  /*1db0*/  R2UR UR27, R37 ;  /* 0x00000000251b72ca */ /* 0x000fe200000e0000 */
[----:B------:R-:W-:Y:S01]  /*1dc0*/  UMOV UR21, UR13 ;  /* 0x0000000d00157c82 */ /* 0x000fe20008000000 */
[----:B------:R-:W-:Y:S01]  /*1dd0*/  R2UR UR20, R19 ;  /* 0x00000000131472ca */ /* 0x000fe200000e0000 */
[----:B------:R1:W-:Y:S01]  /*1de0*/  UTMALDG.2D [UR12], [UR30], desc[UR6] ;  /* 0x0000060c1e0075b4 */ /* 0x0003e20008009000 */
[----:B------:R-:W-:Y:S01]  /*1df0*/  R2UR UR24, R34 ;  /* 0x00000000221872ca */ /* 0x000fe200000e0000 */
[----:B------:R-:W-:Y:S01]  /*1e00*/  UMOV UR22, UR15 ;  /* 0x0000000f00167c82 */ /* 0x000fe20008000000 */
[----:B------:R-:W-:Y:S01]  /*1e10*/  R2UR UR25, R35 ;  /* 0x00000000231972ca */ /* 0x000fe200000e0000 */
[----:B------:R-:W-:Y:S01]  /*1e20*/  IMAD.MOV.U32 R31, RZ, RZ, 0xb580 ;  /* 0x0000b580ff1f7424 */ /* 0x000fe200078e00ff */
[----:B------:R-:W-:Y:S01]  /*1e30*/  R2UR UR18, R0 ;  /* 0x00000000001272ca */ /* 0x000fe200000e0000 */
[----:B------:R-:W-:Y:S01]  /*1e40*/  UMOV UR17, UR13 ;  /* 0x0000000d00117c82 */ /* 0x000fe20008000000 */
[----:B------:R-:W-:Y:S01]  /*1e50*/  R2UR UR16, R18 ;  /* 0x00000000121072ca */ /* 0x000fe200000e0000 */
[C---:B------:R-:W-:Y:S02]  /*1e60*/  VIADD R29, R8.reuse, 0x31808 ;  /* 0x00031808081d7836 */ /* 0x040fe40000000000 */
[C---:B------:R-:W-:Y:S02]  /*1e70*/  VIADD R30, R8.reuse, 0x8000 ;  /* 0x00008000081e7836 */ /* 0x040fe40000000000 */
[----:B------:R-:W-:Y:S02]  /*1e80*/  VIADD R28, R8, 0x1b000 ;  /* 0x0001b000081c7836 */ /* 0x000fe40000000000 */
[C---:B--2---:R-:W-:Y:S01]  /*1e90*/  IMAD R3, R5.reuse, 0x1c00, R0 ;  /* 0x00001c0005037824 */ /* 0x044fe200078e0200 */
[----:B------:R-:W-:Y:S02]  /*1ea0*/  ISETP.GT.AND P0, PT, R5, RZ, PT ;  /* 0x000000ff0500720c */ /* 0x000fe40003f04270 */
[----:B------:R-:W-:Y:S02]  /*1eb0*/  VIMNMX R21, PT, PT, RZ, R5, !PT ;  /* 0x00000005ff157248 */ /* 0x000fe40007fe0100 */
[----:B------:R-:W-:Y:S02]  /*1ec0*/  SEL R32, R3, R0, P0 ;  /* 0x0000000003207207 */ /* 0x000fe40000000000 */
[----:B------:R-:W-:Y:S02]  /*1ed0*/  R2UR UR19, R21 ;  /* 0x00000000151372ca */ /* 0x000fe400000e0000 */
[----:B------:R-:W-:Y:S11]  /*1ee0*/  R2UR UR11, R32 ;  /* 0x00000000200b72ca */ /* 0x000ff600000e0000 */
[----:B------:R-:W-:Y:S02]  /*1ef0*/  USHF.L.U32 UR19, UR19, 0x2, URZ ;  /* 0x0000000213137899 */ /* 0x000fe400080006ff */
[----:B------:R1:W-:Y:S01]  /*1f00*/  UTMALDG.2D [UR8], [UR28], desc[UR6] ;  /* 0x000006081c0075b4 */ /* 0x0003e20008009000 */
[----:B------:R1:W-:Y:S06]  /*1f10*/  UTMALDG.2D [UR20], [UR26], desc[UR6] ;  /* 0x000006141a0075b4 */ /* 0x0003ec0008009000 */
[----:B------:R1:W-:Y:S01]  /*1f20*/  UTMALDG.2D [UR16], [UR24], desc[UR6] ;  /* 0x00000610180075b4 */ /* 0x0003e20008009000 */
[----:B------:R1:W-:Y:S01]  /*1f30*/  SYNCS.ARRIVE.TRANS64 RZ, [R8+URZ+0x31800], R31 ;  /* 0x0318001f08ff79a7 */ /* 0x0003e200080000ff */
[----:B------:R-:W2:Y:S02]  /*1f40*/  SYNCS.PHASECHK.TRANS64.TRYWAIT P0, [R8+URZ+0x31828], R11 ;  /* 0x0318280b080075a7 */ /* 0x000ea400080011ff */
[----:B-12---:R-:W-:Y:S05]  /*1f50*/  @!P0 BRA `(.L_x_26) ;  /* 0x0000003400588947 */ /* 0x006fea0003800000 */
.L_x_79:
[----:B------:R-:W-:Y:S01]  /*1f60*/  R2UR UR9, R29 ;  /* 0x000000001d0972ca */ /* 0x000fe200000e0000 */
[----:B------:R-:W-:Y:S01]  /*1f70*/  UMOV UR14, 0x0 ;  /* 0x00000000000e7882 */ /* 0x000fe20000000000 */
[----:B------:R-:W-:Y:S01]  /*1f80*/  R2UR UR16, R40 ;  /* 0x00000000281072ca */ /* 0x000fe200000e0000 */
[----:B------:R-:W-:Y:S01]  /*1f90*/  UMOV UR15, 0x10000000 ;  /* 0x10000000000f7882 */ /* 0x000fe20000000000 */
[----:B------:R-:W-:Y:S01]  /*1fa0*/  R2UR UR17, R41 ;  /* 0x00000000291172ca */ /* 0x000fe200000e0000 */
[----:B------:R-:W-:Y:S01]  /*1fb0*/  UMOV UR10, 0x80 ;  /* 0x00000080000a7882 */ /* 0x000fe20000000000 */
[----:B------:R-:W-:Y:S01]  /*1fc0*/  R2UR UR11, R9 ;  /* 0x00000000090b72ca */ /* 0x000fe200000e0000 */
[----:B------:R-:W-:Y:S01]  /*1fd0*/  IMAD.MOV.U32 R27, RZ, RZ, 0xb000 ;  /* 0x0000b000ff1b7424 */ /* 0x000fe200078e00ff */
[----:B------:R-:W-:Y:S01]  /*1fe0*/  R2UR UR8, R30 ;  /* 0x000000001e0872ca */ /* 0x000fe200000e0000 */
[----:B------:R-:W-:Y:S01]  /*1ff0*/  UMOV UR6, 0x80 ;  /* 0x0000008000067882 */ /* 0x000fe20000000000 */
[----:B------:R-:W-:Y:S01]  /*2000*/  R2UR UR12, R38 ;  /* 0x00000000260c72ca */ /* 0x000fe200000e0000 */
[----:B------:R-:W-:Y:S01]  /*2010*/  VIADD R25, R8, 0x31810 ;  /* 0x0003181008197836 */ /* 0x000fe20000000000 */
[----:B------:R-:W-:Y:S01]  /*2020*/  R2UR UR13, R39 ;  /* 0x00000000270d72ca */ /* 0x000fe200000e0000 */
[----:B------:R-:W-:Y:S01]  /*2030*/  UMOV UR5, UR9 ;  /* 0x0000000900057c82 */ /* 0x000fe20008000000 */
[----:B------:R-:W-:Y:S01]  /*2040*/  R2UR UR7, R32 ;  /* 0x00000000200772ca */ /* 0x000fe200000e0000 */
[----:B------:R-:W-:Y:S01]  /*2050*/  VIADD R24, R8, 0x22000 ;  /* 0x0002200008187836 */ /* 0x000fe20000000000 */
[----:B------:R-:W-:Y:S01]  /*2060*/  R2UR UR4, R28 ;  /* 0x000000001c0472ca */ /* 0x000fe200000e0000 */
[----:B------:R-:W-:Y:S04]  /*2070*/  VIADD R26, R8, 0xc000 ;  /* 0x0000c000081a7836 */ /* 0x000fe80000000000 */
[----:B------:R2:W-:Y:S08]  /*2080*/  UTMALDG.2D [UR8], [UR16], desc[UR14] ;  /* 0x00000e08100075b4 */ /* 0x0005f00008009000 */
[----:B------:R2:W-:Y:S01]  /*2090*/  UTMALDG.2D [UR4], [UR12], desc[UR14] ;  /* 0x00000e040c0075b4 */ /* 0x0005e20008009000 */
[----:B------:R2:W-:Y:S01]  /*20a0*/  SYNCS.ARRIVE.TRANS64 RZ, [R8+URZ+0x31808], R27 ;  /* 0x0318081b08ff79a7 */ /* 0x0005e200080000ff */
[----:B------:R-:W3:Y:S02]  /*20b0*/  SYNCS.PHASECHK.TRANS64.TRYWAIT P0, [R8+URZ+0x31830], R11 ;  /* 0x0318300b080075a7 */ /* 0x000ee400080011ff */
[----:B--23--:R-:W-:Y:S05]  /*20c0*/  @!P0 BRA `(.L_x_27) ;  /* 0x0000003400188947 */ /* 0x00cfea0003800000 */
.L_x_80:
[----:B------:R-:W-:Y:S01]  /*20d0*/  R2UR UR9, R25 ;  /* 0x00000000190972ca */ /* 0x000fe200000e0000 */
[----:B------:R-:W-:Y:S01]  /*20e0*/  UMOV UR14, 0x0 ;  /* 0x00000000000e7882 */ /* 0x000fe20000000000 */
[----:B------:R-:W-:Y:S01]  /*20f0*/  R2UR UR16, R40 ;  /* 0x00000000281072ca */ /* 0x000fe200000e0000 */
[----:B------:R-:W-:Y:S01]  /*2100*/  UMOV UR15, 0x10000000 ;  /* 0x10000000000f7882 */ /* 0x000fe20000000000 */
[----:B------:R-:W-:Y:S01]  /*2110*/  R2UR UR17, R41 ;  /* 0x00000000291172ca */ /* 0x000fe200000e0000 */
[----:B------:R-:W-:Y:S01]  /*2120*/  UMOV UR10, 0x100 ;  /* 0x00000100000a7882 */ /* 0x000fe20000000000 */
[----:B------:R-:W-:Y:S01]  /*2130*/  R2UR UR11, R9 ;  /* 0x00000000090b72ca */ /* 0x000fe200000e0000 */
[----:B------:R-:W-:Y:S01]  /*2140*/  UMOV UR6, 0x100 ;  /* 0x0000010000067882 */ /* 0x000fe20000000000 */
[----:B------:R-:W-:Y:S01]  /*2150*/  R2UR UR8, R26 ;  /* 0x000000001a0872ca */ /* 0x000fe200000e0000 */
[----:B------:R-:W-:Y:S01]  /*2160*/  VIADD R4, R8, 0x31818 ;  /* 0x0003181808047836 */ /* 0x000fe20000000000 */
[----:B------:R-:W-:Y:S01]  /*2170*/  R2UR UR12, R38 ;  /* 0x00000000260c72ca */ /* 0x000fe200000e0000 */
[----:B------:R-:W-:Y:S01]  /*2180*/  VIADD R3, R8, 0x29000 ;  /* 0x0002900008037836 */ /* 0x000fe20000000000 */
[----:B------:R-:W-:Y:S01]  /*2190*/  R2UR UR13, R39 ;  /* 0x00000000270d72ca */ /* 0x000fe200000e0000 */
[----:B------:R-:W-:Y:S01]  /*21a0*/  UMOV UR5, UR9 ;  /* 0x0000000900057c82 */ /* 0x000fe20008000000 */
[----:B------:R-:W-:Y:S01]  /*21b0*/  R2UR UR7, R32 ;  /* 0x00000000200772ca */ /* 0x000fe200000e0000 */
[----:B-1----:R-:W-:Y:S01]  /*21c0*/  VIADD R5, R8, 0x10000 ;  /* 0x0001000008057836 */ /* 0x002fe20000000000 */
[----:B------:R-:W-:Y:S05]  /*21d0*/  R2UR UR4, R24 ;  /* 0x00000000180472ca */ /* 0x000fea00000e0000 */
[----:B------:R1:W-:Y:S08]  /*21e0*/  UTMALDG.2D [UR8], [UR16], desc[UR14] ;  /* 0x00000e08100075b4 */ /* 0x0003f00008009000 */
[----:B------:R1:W-:Y:S01]  /*21f0*/  UTMALDG.2D [UR4], [UR12], desc[UR14] ;  /* 0x00000e040c0075b4 */ /* 0x0003e20008009000 */
[----:B------:R1:W-:Y:S01]  /*2200*/  SYNCS.ARRIVE.TRANS64 RZ, [R8+URZ+0x31810], R27 ;  /* 0x0318101b08ff79a7 */ /* 0x0003e200080000ff */
[----:B------:R-:W2:Y:S02]  /*2210*/  SYNCS.PHASECHK.TRANS64.TRYWAIT P0, [R8+URZ+0x31838], R11 ;  /* 0x0318380b080075a7 */ /* 0x000ea400080011ff */
[----:B-12---:R-:W-:Y:S05]  /*2220*/  @!P0 BRA `(.L_x_28) ;  /* 0x0000003000dc8947 */ /* 0x006fea0003800000 */
.L_x_81:
        /* <DEDUP_REMOVED lines=8> */
[----:B------:R-:W-:Y:S02]  /*22b0*/  R2UR UR8, R5 ;  /* 0x00000000050872ca */ /* 0x000fe400000e0000 */
[----:B------:R-:W-:Y:S02]  /*22c0*/  R2UR UR12, R38 ;  /* 0x00000000260c72ca */ /* 0x000fe400000e0000 */
[----:B------:R-:W-:Y:S01]  /*22d0*/  R2UR UR13, R39 ;  /* 0x00000000270d72ca */ /* 0x000fe200000e0000 */
[----:B------:R-:W-:Y:S01]  /*22e0*/  UMOV UR5, UR9 ;  /* 0x0000000900057c82 */ /* 0x000fe20008000000 */
[----:B------:R-:W-:Y:S02]  /*22f0*/  R2UR UR7, R32 ;  /* 0x00000000200772ca */ /* 0x000fe400000e0000 */
[----:B------:R-:W-:Y:S05]  /*2300*/  R2UR UR4, R3 ;  /* 0x00000000030472ca */ /* 0x000fea00000e0000 */
[----:B------:R2:W-:Y:S08]  /*2310*/  UTMALDG.2D [UR8], [UR16], desc[UR14] ;  /* 0x00000e08100075b4 */ /* 0x0005f00008009000 */
[----:B------:R2:W-:Y:S01]  /*2320*/  UTMALDG.2D [UR4], [UR12], desc[UR14] ;  /* 0x00000e040c0075b4 */ /* 0x0005e20008009000 */
[----:B------:R2:W-:Y:S01]  /*2330*/  SYNCS.ARRIVE.TRANS64 RZ, [R8+URZ+0x31818], R27 ;  /* 0x0318181b08ff79a7 */ /* 0x0005e200080000ff */
[----:B------:R-:W3:Y:S02]  /*2340*/  SYNCS.PHASECHK.TRANS64.TRYWAIT P0, [R8+URZ+0x31820], RZ ;  /* 0x031820ff080075a7 */ /* 0x000ee400080011ff */
[----:B--23--:R-:W-:Y:S05]  /*2350*/  @!P0 BRA `(.L_x_29) ;  /* 0x0000003000ac8947 */ /* 0x00cfea0003800000 */
.L_x_82:
        /* <DEDUP_REMOVED lines=11> */
[----:B------:R-:W-:Y:S01]  /*2410*/  R2UR UR27, R39 ;  /* 0x00000000271b72ca */ /* 0x000fe200000e0000 */
[----:B------:R-:W-:Y:S01]  /*2420*/  UMOV UR5, UR9 ;  /* 0x0000000900057c82 */ /* 0x000fe20008000000 */
[----:B------:R-:W-:Y:S01]  /*2430*/  R2UR UR4, R14 ;  /* 0x000000000e0472ca */ /* 0x000fe200000e0000 */
[----:B------:R-:W-:Y:S01]  /*2440*/  UMOV UR17, UR9 ;  /* 0x0000000900117c82 */ /* 0x000fe20008000000 */
[----:B------:R-:W-:Y:S01]  /*2450*/  R2UR UR7, R32 ;  /* 0x00000000200772ca */ /* 0x000fe200000e0000 */
[----:B------:R-:W-:Y:S01]  /*2460*/  UMOV UR13, UR9 ;  /* 0x00000009000d7c82 */ /* 0x000fe20008000000 */
[----:B------:R-:W-:Y:S02]  /*2470*/  R2UR UR15, R21 ;  /* 0x00000000150f72ca */ /* 0x000fe400000e0000 */
[----:B------:R-:W-:Y:S01]  /*2480*/  R2UR UR22, R36 ;  /* 0x00000000241672ca */ /* 0x000fe200000e0000 */
[----:B------:R3:W-:Y:S01]  /*2490*/  UTMALDG.2D [UR8], [UR28], desc[UR24] ;  /* 0x000018081c0075b4 */ /* 0x0007e20008009000 */
[----:B------:R-:W-:Y:S01]  /*24a0*/  R2UR UR23, R37 ;  /* 0x00000000251772ca */ /* 0x000fe200000e0000 */
[----:B------:R-:W-:Y:S01]  /*24b0*/  UMOV UR18, UR11 ;  /* 0x0000000b00127c82 */ /* 0x000fe20008000000 */
[----:B------:R-:W-:Y:S02]  /*24c0*/  R2UR UR16, R19 ;  /* 0x00000000131072ca */ /* 0x000fe400000e0000 */
[----:B------:R-:W-:Y:S02]  /*24d0*/  R2UR UR20, R34 ;  /* 0x00000000221472ca */ /* 0x000fe400000e0000 */
[----:B------:R-:W-:Y:S01]  /*24e0*/  R2UR UR21, R35 ;  /* 0x00000000231572ca */ /* 0x000fe200000e0000 */
[----:B------:R3:W-:Y:S01]  /*24f0*/  UTMALDG.2D [UR4], [UR26], desc[UR24] ;  /* 0x000018041a0075b4 */ /* 0x0007e20008009000 */
[----:B------:R-:W-:Y:S01]  /*2500*/  R2UR UR12, R18 ;  /* 0x00000000120c72ca */ /* 0x000fe200000e0000 */
[----:B------:R-:W-:Y:S01]  /*2510*/  ULEA UR15, UR15, 0x1, 0x2 ;  /* 0x000000010f0f7891 */ /* 0x000fe2000f8e10ff */
[----:B------:R-:W-:Y:S05]  /*2520*/  R2UR UR14, R0 ;  /* 0x00000000000e72ca */ /* 0x000fea00000e0000 */
[----:B------:R3:W-:Y:S08]  /*2530*/  UTMALDG.2D [UR16], [UR22], desc[UR24] ;  /* 0x00001810160075b4 */ /* 0x0007f00008009000 */
[----:B------:R3:W-:Y:S01]  /*2540*/  UTMALDG.2D [UR12], [UR20], desc[UR24] ;  /* 0x0000180c140075b4 */ /* 0x0007e20008009000 */
[----:B------:R3:W-:Y:S01]  /*2550*/  SYNCS.ARRIVE.TRANS64 RZ, [R8+URZ+0x31800], R31 ;  /* 0x0318001f08ff79a7 */ /* 0x0007e200080000ff */
[----:B------:R-:W4:Y:S02]  /*2560*/  SYNCS.PHASECHK.TRANS64.TRYWAIT P0, [R8+URZ+0x31828], RZ ;  /* 0x031828ff080075a7 */ /* 0x000f2400080011ff */
[----:B---34-:R-:W-:Y:S05]  /*2570*/  @!P0 BRA `(.L_x_30) ;  /* 0x0000003000388947 */ /* 0x018fea0003800000 */
.L_x_83:
        /* <DEDUP_REMOVED lines=17> */
[----:B------:R-:W5:Y:S02]  /*2690*/  SYNCS.PHASECHK.TRANS64.TRYWAIT P0, [R8+URZ+0x31830], RZ ;  /* 0x031830ff080075a7 */ /* 0x000f6400080011ff */
[----:B----45:R-:W-:Y:S05]  /*26a0*/  @!P0 BRA `(.L_x_31) ;  /* 0x0000003000008947 */ /* 0x030fea0003800000 */
.L_x_84:
        /* <DEDUP_REMOVED lines=18> */
[----:B-1---5:R-:W-:Y:S05]  /*27d0*/  @!P0 BRA `(.L_x_32) ;  /* 0x0000002c00c88947 */ /* 0x022fea0003800000 */
.L_x_85:
        /* <DEDUP_REMOVED lines=17> */
[----:B------:R-:W5:Y:S02]  /*28f0*/  SYNCS.PHASECHK.TRANS64.TRYWAIT P0, [R8+URZ+0x31820], R11 ;  /* 0x0318200b080075a7 */ /* 0x000f6400080011ff */
[----:B-1---5:R-:W-:Y:S05]  /*2900*/  @!P0 BRA `(.L_x_33) ;  /* 0x0000002c00908947 */ /* 0x022fea0003800000 */
.L_x_86:
        /* <DEDUP_REMOVED lines=32> */
[----:B------:R-:W5:Y:S02]  /*2b10*/  SYNCS.PHASECHK.TRANS64.TRYWAIT P0, [R8+URZ+0x31828], R11 ;  /* 0x0318280b080075a7 */ /* 0x000f6400080011ff */
[----:B-1---5:R-:W-:Y:S05]  /*2b20*/  @!P0 BRA `(.L_x_34) ;  /* 0x0000002c00248947 */ /* 0x022fea0003800000 */
.L_x_87:
        /* <DEDUP_REMOVED lines=19> */
.L_x_88:
        /* <DEDUP_REMOVED lines=19> */
.L_x_89:
        /* <DEDUP_REMOVED lines=19> */
.L_x_90:
        /* <DEDUP_REMOVED lines=32> */
[----:B------:R-:W5:Y:S02]  /*30c0*/  SYNCS.PHASECHK.TRANS64.TRYWAIT P0, [R8+URZ+0x31828], RZ ;  /* 0x031828ff080075a7 */ /* 0x000f6400080011ff */
[----:B-1---5:R-:W-:Y:S05]  /*30d0*/  @!P0 BRA `(.L_x_38) ;  /* 0x0000002800208947 */ /* 0x022fea0003800000 */
.L_x_91:
        /* <DEDUP_REMOVED lines=19> */
.L_x_92:
        /* <DEDUP_REMOVED lines=19> */
.L_x_93:
        /* <DEDUP_REMOVED lines=10> */
[----:B------:R-:W-:Y:S02]  /*33e0*/  R2UR UR12, R38 ;  /* 0x00000000260c72ca */ /* 0x000fe400000e0000 */
[----:B------:R-:W-:Y:S02]  /*33f0*/  R2UR UR13, R39 ;  /* 0x00000000270d72ca */ /* 0x000fe400000e0000 */
[----:B------:R-:W-:Y:S02]  /*3400*/  R2UR UR4, R3 ;  /* 0x00000000030472ca */ /* 0x000fe400000e0000 */
[----:B------:R-:W-:Y:S01]  /*3410*/  R2UR UR7, R32 ;  /* 0x00000000200772ca */ /* 0x000fe200000e0000 */
[----:B------:R-:W-:Y:S01]  /*3420*/  UMOV UR5, UR9 ;  /* 0x0000000900057c82 */ /* 0x000fe20008000000 */
[----:B------:R-:W-:Y:S03]  /*3430*/  ISETP.NE.AND P0, PT, R10, 0x1, PT ;  /* 0x000000010a00780c */ /* 0x000fe60003f05270 */
[----:B------:R1:W-:Y:S08]  /*3440*/  UTMALDG.2D [UR8], [UR16], desc[UR14] ;  /* 0x00000e08100075b4 */ /* 0x0003f00008009000 */
[----:B------:R1:W-:Y:S01]  /*3450*/  UTMALDG.2D [UR4], [UR12], desc[UR14] ;  /* 0x00000e040c0075b4 */ /* 0x0003e20008009000 */
[----:B------:R1:W-:Y:S02]  /*3460*/  SYNCS.ARRIVE.TRANS64 RZ, [R8+URZ+0x31818], R27 ;  /* 0x0318181b08ff79a7 */ /* 0x0003e400080000ff */
[----:B-1----:R-:W-:Y:S05]  /*3470*/  @!P0 EXIT ;  /* 0x000000000000894d */ /* 0x002fea0003800000 */
[----:B------:R-:W-:Y:S02]  /*3480*/  IADD3 R12, PT, PT, R12, 0x8c, RZ ;  /* 0x0000008c0c0c7810 */ /* 0x000fe40007ffe0ff */
[----:B------:R-:W-:Y:S01]  /*3490*/  IADD3 R13, PT, PT, R13, 0x8c, RZ ;  /* 0x0000008c0d0d7810 */ /* 0x000fe20007ffe0ff */
[----:B------:R-:W-:Y:S06]  /*34a0*/  BRA `(.L_x_41) ;  /* 0xffffffe400687947 */ /* 0x000fec000383ffff */
.L_x_13:
[----:B------:R-:W-:-:S04]  /*34b0*/  LOP3.LUT R3, R21, 0xfffffffc, RZ, 0xc0, !PT ;  /* 0xfffffffc15037812 */ /* 0x000fc800078ec0ff */
[----:B------:R-:W-:-:S13]  /*34c0*/  ISETP.NE.AND P0, PT, R3, 0x4, PT ;  /* 0x000000040300780c */ /* 0x000fda0003f05270 */
[----:B-1----:R-:W-:Y:S05]  /*34d0*/  @P0 EXIT ;  /* 0x000000000000094d */ /* 0x002fea0003800000 */
[----:B------:R-:W1:Y:S01]  /*34e0*/  S2R R3, SR_CgaCtaId ;  /* 0x0000000000037919 */ /* 0x000e620000008800 */
[----:B------:R-:W-:-:S04]  /*34f0*/  MOV R6, 0x400 ;  /* 0x0000040000067802 */ /* 0x000fc80000000f00 */
[----:B-1----:R-:W-:-:S05]  /*3500*/  LEA R3, R3, R6, 0x18 ;  /* 0x0000000603037211 */ /* 0x002fca00078ec0ff */
[----:B------:R-:W1:Y:S02]  /*3510*/  LDS R5, [R3+0x31880] ;  /* 0x0318800003057984 */ /* 0x000e640000000800 */
[----:B-1----:R-:W-:-:S13]  /*3520*/  ISETP.NE.AND P0, PT, R5, RZ, PT ;  /* 0x000000ff0500720c */ /* 0x002fda0003f05270 */
[----:B------:R-:W-:Y:S05]  /*3530*/  @!P0 BRA `(.L_x_42) ;  /* 0x0000000000048947 */ /* 0x000fea0003800000 */
[----:B------:R-:W-:Y:S05]  /*3540*/  BPT.TRAP 0x1 ;  /* 0x000000040000795c */ /* 0x000fea0000300000 */
.L_x_42:
[----:B------:R-:W1:Y:S01]  /*3550*/  S2UR UR4, SR_CTAID.X ;  /* 0x00000000000479c3 */ /* 0x000e620000002500 */
[----:B------:R-:W-:Y:S02]  /*3560*/  IADD3 R21, PT, PT, R21, -0x4, RZ ;  /* 0xfffffffc15157810 */ /* 0x000fe40007ffe0ff */
[----:B-1----:R-:W-:-:S13]  /*3570*/  ISETP.LE.U32.AND P0, PT, R4, UR4, PT ;  /* 0x0000000404007c0c */ /* 0x002fda000bf03070 */
[----:B------:R-:W-:Y:S05]  /*3580*/  @P0 BRA `(.L_x_43) ;  /* 0x0000001800bc0947 */ /* 0x000fea0003800000 */
[----:B------:R-:W-:Y:S01]  /*3590*/  IMAD.U32 R32, RZ, RZ, UR4 ;  /* 0x00000004ff207e24 */ /* 0x000fe2000f8e00ff */
[----:B------:R-:W-:Y:S01]  /*35a0*/  MOV R22, 0xffffffff ;  /* 0xffffffff00167802 */ /* 0x000fe20000000f00 */
[----:B------:R-:W-:Y:S02]  /*35b0*/  IMAD.SHL.U32 R0, R0, 0x4, RZ ;  /* 0x0000000400007824 */ /* 0x000fe400078e00ff */
[----:B------:R-:W-:Y:S01]  /*35c0*/  IMAD.SHL.U32 R31, R21, 0x800, RZ ;  /* 0x00000800151f7824 */ /* 0x000fe200078e00ff */
[----:B------:R-:W-:Y:S01]  /*35d0*/  LOP3.LUT R23, RZ, R32, RZ, 0x33, !PT ;  /* 0x00000020ff177212 */ /* 0x000fe200078e33ff */
[C---:B------:R-:W-:Y:S01]  /*35e0*/  VIADD R28, R0.reuse, 0x1 ;  /* 0x00000001001c7836 */ /* 0x040fe20000000000 */
[----:B------:R-:W-:Y:S01]  /*35f0*/  SHF.R.U32.HI R30, RZ, 0x3, R0 ;  /* 0x00000003ff1e7819 */ /* 0x000fe20000011600 */
[----:B------:R-:W-:Y:S01]  /*3600*/  IMAD.MOV.U32 R24, RZ, RZ, RZ ;  /* 0x000000ffff187224 */ /* 0x000fe200078e00ff */
[----:B------:R-:W-:Y:S01]  /*3610*/  IADD3 R26, PT, PT, R0, 0x3, RZ ;  /* 0x00000003001a7810 */ /* 0x000fe20007ffe0ff */
[----:B------:R-:W-:Y:S01]  /*3620*/  IMAD.IADD R23, R4, 0x1, R23 ;  /* 0x0000000104177824 */ /* 0x000fe200078e0217 */
[----:B------:R-:W-:Y:S01]  /*3630*/  LOP3.LUT R5, R30, 0x3, RZ, 0xc0, !PT ;  /* 0x000000031e057812 */ /* 0x000fe200078ec0ff */
[----:B------:R-:W-:Y:S01]  /*3640*/  VIADD R4, R0, 0x2 ;  /* 0x0000000200047836 */ /* 0x000fe20000000000 */
[----:B------:R-:W-:-:S02]  /*3650*/  PRMT R25, R32, 0x7610, R25 ;  /* 0x0000761020197816 */ /* 0x000fc40000000019 */
[----:B------:R-:W-:Y:S02]  /*3660*/  SHF.R.U32.HI R23, RZ, 0x2, R23 ;  /* 0x00000002ff177819 */ /* 0x000fe40000011617 */
[C---:B------:R-:W-:Y:S02]  /*3670*/  LOP3.LUT R28, R5.reuse, 0x5, R28, 0x78, !PT ;  /* 0x00000005051c7812 */ /* 0x040fe400078e781c */
[----:B------:R-:W-:Y:S01]  /*3680*/  LOP3.LUT R27, R5, 0x6, R4, 0x78, !PT ;  /* 0x00000006051b7812 */ /* 0x000fe200078e7804 */
[----:B------:R-:W-:Y:S01]  /*3690*/  IMAD.HI.U32 R23, R23, 0x3a83a83b, RZ ;  /* 0x3a83a83b17177827 */ /* 0x000fe200078e00ff */
[C---:B------:R-:W-:Y:S02]  /*36a0*/  LOP3.LUT R29, R5.reuse, 0x4, R0, 0xf8, !PT ;  /* 0x00000004051d7812 */ /* 0x040fe400078ef800 */
[----:B------:R-:W-:Y:S02]  /*36b0*/  LOP3.LUT R26, R5, 0x7, R26, 0x78, !PT ;  /* 0x00000007051a7812 */ /* 0x000fe400078e781a */
[----:B------:R-:W-:-:S05]  /*36c0*/  SHF.R.U32.HI R23, RZ, 0x3, R23 ;  /* 0x00000003ff177819 */ /* 0x000fca0000011617 */
[----:B------:R-:W-:-:S07]  /*36d0*/  IMAD.MOV R23, RZ, RZ, -R23 ;  /* 0x000000ffff177224 */ /* 0x000fce00078e0a17 */
.L_x_66:
[----:B------:R-:W-:Y:S01]  /*36e0*/  VIADD R22, R22, 0x1 ;  /* 0x0000000116167836 */ /* 0x000fe20000000000 */
[----:B------:R-:W-:Y:S05]  /*36f0*/  YIELD ;  /* 0x0000000000007946 */ /* 0x000fea0003800000 */
[----:B--2---:R-:W-:Y:S01]  /*3700*/  IMAD.SHL.U32 R20, R22, 0x8, RZ ;  /* 0x0000000816147824 */ /* 0x004fe200078e00ff */
[----:B------:R-:W-:Y:S01]  /*3710*/  SHF.R.U32.HI R5, RZ, 0x1, R22 ;  /* 0x00000001ff057819 */ /* 0x000fe20000011616 */
[----:B------:R-:W-:Y:S01]  /*3720*/  VIADD R23, R23, 0x1 ;  /* 0x0000000117177836 */ /* 0x000fe20000000000 */
[----:B------:R-:W-:Y:S02]  /*3730*/  SHF.R.U32.HI R35, RZ, 0x5, R32 ;  /* 0x00000005ff237819 */ /* 0x000fe40000011620 */
[----:B------:R-:W-:-:S02]  /*3740*/  LOP3.LUT R20, R20, 0x8, RZ, 0xc0, !PT ;  /* 0x0000000814147812 */ /* 0x000fc400078ec0ff */
[----:B------:R-:W-:Y:S02]  /*3750*/  LOP3.LUT R5, R5, 0x1, RZ, 0xc0, !PT ;  /* 0x0000000105057812 */ /* 0x000fe400078ec0ff */
[----:B------:R-:W-:Y:S01]  /*3760*/  ISETP.NE.AND P1, PT, R21, RZ, PT ;  /* 0x000000ff1500720c */ /* 0x000fe20003f25270 */
[----:B------:R-:W-:Y:S01]  /*3770*/  IMAD.IADD R20, R3, 0x1, R20 ;  /* 0x0000000103147824 */ /* 0x000fe200078e0214 */
[----:B------:R-:W-:Y:S01]  /*3780*/  ISETP.NE.AND P0, PT, R23, 0x1, PT ;  /* 0x000000011700780c */ /* 0x000fe20003f05270 */
[----:B------:R-:W-:Y:S01]  /*3790*/  IMAD.U32 R5, R5, -0x80000000, RZ ;  /* 0x8000000005057824 */ /* 0x000fe200078e00ff */
[----:B------:R-:W-:-:S03]  /*37a0*/  LOP3.LUT R35, R35, 0x7fffff0, RZ, 0xc0, !PT ;  /* 0x07fffff023237812 */ /* 0x000fc600078ec0ff */
[----:B------:R-:W1:Y:S02]  /*37b0*/  SYNCS.PHASECHK.TRANS64.TRYWAIT P2, [R20+URZ+0x31860], R5 ;  /* 0x03186005140075a7 */ /* 0x000e6400080411ff */
[----:B-1----:R-:W-:Y:S06]  /*37c0*/  @!P2 BRA `(.L_x_44) ;  /* 0x0000002000a0a947 */ /* 0x002fec0003800000 */
.L_x_95:
[----:B------:R-:W-:Y:S01]  /*37d0*/  NOP ;  /* 0x0000000000007918 */ /* 0x000fe20000000000 */
[----:B------:R-:W-:Y:S02]  /*37e0*/  LOP3.LUT R34, R25, 0x1ff, RZ, 0xc0, !PT ;  /* 0x000001ff19227812 */ /* 0x000fe400078ec0ff */
[----:B------:R-:W-:Y:S02]  /*37f0*/  LOP3.LUT R6, R22, 0x1, RZ, 0xc0, !PT ;  /* 0x0000000116067812 */ /* 0x000fe400078ec0ff */
[----:B------:R-:W-:Y:S01]  /*3800*/  VIADDMNMX.U32 R39, R2, -R35, 0x10, PT ;  /* 0x0000001002277446 */ /* 0x000fe20003800823 */
[----:B------:R-:W-:Y:S05]  /*3810*/  @P1 BRA `(.L_x_45) ;  /* 0x0000000000041947 */ /* 0x000fea0003800000 */
[----:B------:R-:W-:-:S04]  /*3820*/  DEPBAR.LE SB0, 0x1 ;  /* 0x000080400000791a */ /* 0x000fc80000000000 */
.L_x_45:
[----:B------:R-:W-:Y:S02]  /*3830*/  MOV R4, 0x3850 ;  /* 0x0000385000047802 */ /* 0x000fe40000000f00 */
[----:B-1----:R-:W-:Y:S05]  /*3840*/  CALL.REL.NOINC `($__internal_3_$__cuda_sm20_div_u16) ;  /* 0x0000002000bc7944 */ /* 0x002fea0003c00000 */
[----:B------:R-:W-:Y:S05]  /*3850*/  WARPSYNC.ALL ;  /* 0x0000000000007948 */ /* 0x000fea0003800000 */
[----:B------:R-:W-:Y:S01]  /*3860*/  NOP ;  /* 0x0000000000007918 */ /* 0x000fe20000000000 */
[----:B------:R-:W-:Y:S02]  /*3870*/  ISETP.NE.AND P1, PT, R21, RZ, PT ;  /* 0x000000ff1500720c */ /* 0x000fe40003f25270 */
[----:B------:R-:W-:Y:S01]  /*3880*/  R2UR UR7, R6 ;  /* 0x00000000060772ca */ /* 0x000fe200000e0000 */
[----:B------:R-:W-:Y:S01]  /*3890*/  BAR.SYNC.DEFER_BLOCKING 0x8, 0x80 ;  /* 0x0202000000007b1d */ /* 0x000fe20000010000 */
[----:B------:R-:W-:Y:S01]  /*38a0*/  IMAD R33, R24, 0x2000, R31 ;  /* 0x0000200018217824 */ /* 0x000fe200078e021f */
[----:B------:R-:W-:-:S02]  /*38b0*/  PRMT R40, R0, 0x9910, RZ ;  /* 0x0000991000287816 */ /* 0x000fc400000000ff */
[----:B------:R-:W-:Y:S01]  /*38c0*/  LOP3.LUT R0, R0, 0xffff, RZ, 0xc0, !PT ;  /* 0x0000ffff00007812 */ /* 0x000fe200078ec0ff */
[----:B------:R-:W-:-:S04]  /*38d0*/  IMAD R33, R30, 0x80, R33 ;  /* 0x000000801e217824 */ /* 0x000fc800078e0221 */
[--C-:B------:R-:W-:Y:S02]  /*38e0*/  IMAD R36, R29, 0x10, R33.reuse ;  /* 0x000000101d247824 */ /* 0x100fe400078e0221 */
[----:B------:R-:W-:Y:S01]  /*38f0*/  IMAD R42, R28, 0x10, R33 ;  /* 0x000000101c2a7824 */ /* 0x000fe200078e0221 */
[----:B------:R-:W-:Y:S01]  /*3900*/  UIMAD UR7, UR7, 0xe0, URZ ;  /* 0x000000e0070778a4 */ /* 0x000fe2000f8e02ff */
[----:B------:R-:W-:Y:S02]  /*3910*/  IMAD R0, R0, 0xe0, RZ ;  /* 0x000000e000007824 */ /* 0x000fe400078e02ff */
[----:B------:R-:W-:-:S06]  /*3920*/  IMAD.IADD R42, R3, 0x1, R42 ;  /* 0x00000001032a7824 */ /* 0x000fcc00078e022a */
[----:B------:R-:W1:Y:S01]  /*3930*/  LDTM.x8 R12, tmem[UR7] ;  /* 0x00000007000c79ee */ /* 0x000e6200081c0000 */
[----:B------:R-:W-:Y:S01]  /*3940*/  NOP ;  /* 0x0000000000007918 */ /* 0x000fe20000000000 */
[----:B-1----:R-:W1:Y:S01]  /*3950*/  LDTM.x8 R4, tmem[UR7+0x8] ;  /* 0x00000807000479ee */ /* 0x002e6200081c0000 */
[----:B------:R-:W-:Y:S02]  /*3960*/  F2FP.BF16.F32.PACK_AB R12, R13, R12 ;  /* 0x0000000c0d0c723e */ /* 0x000fe400000010ff */
[----:B------:R-:W-:Y:S02]  /*3970*/  F2FP.BF16.F32.PACK_AB R13, R15, R14 ;  /* 0x0000000e0f0d723e */ /* 0x000fe400000010ff */
[----:B------:R-:W-:Y:S01]  /*3980*/  F2FP.BF16.F32.PACK_AB R14, R17, R16 ;  /* 0x00000010110e723e */ /* 0x000fe200000010ff */
[----:B------:R-:W-:Y:S01]  /*3990*/  IMAD.IADD R16, R3, 0x1, R36 ;  /* 0x0000000103107824 */ /* 0x000fe200078e0224 */
[----:B------:R-:W-:Y:S02]  /*39a0*/  F2FP.BF16.F32.PACK_AB R15, R19, R18 ;  /* 0x00000012130f723e */ /* 0x000fe400000010ff */
[----:B-1----:R-:W-:-:S02]  /*39b0*/  F2FP.BF16.F32.PACK_AB R36, R5, R4 ;  /* 0x000000040524723e */ /* 0x002fc400000010ff */
[----:B------:R-:W-:Y:S01]  /*39c0*/  PRMT R5, R39, 0x9910, RZ ;  /* 0x0000991027057816 */ /* 0x000fe200000000ff */
[----:B------:R1:W-:Y:S01]  /*39d0*/  STS.128 [R16], R12 ;  /* 0x0000000c10007388 */ /* 0x0003e20000000c00 */
[----:B------:R-:W-:Y:S01]  /*39e0*/  NOP ;  /* 0x0000000000007918 */ /* 0x000fe20000000000 */
[----:B------:R-:W-:Y:S02]  /*39f0*/  F2FP.BF16.F32.PACK_AB R37, R7, R6 ;  /* 0x000000060725723e */ /* 0x000fe400000010ff */
[----:B------:R-:W-:Y:S01]  /*3a00*/  F2FP.BF16.F32.PACK_AB R38, R9, R8 ;  /* 0x000000080926723e */ /* 0x000fe200000010ff */
[----:B------:R-:W-:Y:S01]  /*3a10*/  IMAD R40, R40, R5, RZ ;  /* 0x0000000528287224 */ /* 0x000fe200078e02ff */
[----:B------:R-:W-:-:S03]  /*3a20*/  F2FP.BF16.F32.PACK_AB R39, R11, R10 ;  /* 0x0000000a0b27723e */ /* 0x000fc600000010ff */
[----:B------:R-:W-:Y:S02]  /*3a30*/  IMAD.MOV R40, RZ, RZ, -R40 ;  /* 0x000000ffff287224 */ /* 0x000fe400078e0a28 */
[----:B------:R2:W-:Y:S03]  /*3a40*/  STS.128 [R42], R36 ;  /* 0x000000242a007388 */ /* 0x0005e60000000c00 */
[----:B------:R-:W-:-:S05]  /*3a50*/  PRMT R41, R40, 0x7710, RZ ;  /* 0x0000771028297816 */ /* 0x000fca00000000ff */
[----:B------:R-:W-:-:S05]  /*3a60*/  IMAD.IADD R34, R34, 0x1, R41 ;  /* 0x0000000122227824 */ /* 0x000fca00078e0229 */
[----:B------:R-:W-:-:S05]  /*3a70*/  LOP3.LUT R34, R34, 0xffff, RZ, 0xc0, !PT ;  /* 0x0000ffff22227812 */ /* 0x000fca00078ec0ff */
[----:B------:R-:W-:Y:S01]  /*3a80*/  IMAD.IADD R35, R35, 0x1, R34 ;  /* 0x0000000123237824 */ /* 0x000fe200078e0222 */
[----:B-1----:R-:W1:Y:S01]  /*3a90*/  LDTM.x8 R12, tmem[UR7+0x10] ;  /* 0x00001007000c79ee */ /* 0x002e6200081c0000 */
[----:B------:R-:W-:Y:S01]  /*3aa0*/  NOP ;  /* 0x0000000000007918 */ /* 0x000fe20000000000 */
[----:B-1----:R-:W1:Y:S01]  /*3ab0*/  LDTM.x8 R4, tmem[UR7+0x18] ;  /* 0x00001807000479ee */ /* 0x002e6200081c0000 */
[----:B------:R-:W-:Y:S02]  /*3ac0*/  F2FP.BF16.F32.PACK_AB R12, R13, R12 ;  /* 0x0000000c0d0c723e */ /* 0x000fe400000010ff */
[----:B------:R-:W-:Y:S02]  /*3ad0*/  F2FP.BF16.F32.PACK_AB R13, R15, R14 ;  /* 0x0000000e0f0d723e */ /* 0x000fe400000010ff */
[----:B------:R-:W-:Y:S01]  /*3ae0*/  F2FP.BF16.F32.PACK_AB R14, R17, R16 ;  /* 0x00000010110e723e */ /* 0x000fe200000010ff */
[--C-:B------:R-:W-:Y:S01]  /*3af0*/  IMAD R16, R27, 0x10, R33.reuse ;  /* 0x000000101b107824 */ /* 0x100fe200078e0221 */
[----:B------:R-:W-:Y:S01]  /*3b00*/  F2FP.BF16.F32.PACK_AB R15, R19, R18 ;  /* 0x00000012130f723e */ /* 0x000fe200000010ff */
[----:B------:R-:W-:Y:S01]  /*3b10*/  IMAD R18, R26, 0x10, R33 ;  /* 0x000000101a127824 */ /* 0x000fe200078e0221 */
[----:B-1----:R-:W-:Y:S01]  /*3b20*/  F2FP.BF16.F32.PACK_AB R4, R5, R4 ;  /* 0x000000040504723e */ /* 0x002fe200000010ff */
[----:B------:R-:W-:Y:S01]  /*3b30*/  IMAD.IADD R16, R3, 0x1, R16 ;  /* 0x0000000103107824 */ /* 0x000fe200078e0210 */
[----:B------:R-:W-:Y:S01]  /*3b40*/  F2FP.BF16.F32.PACK_AB R5, R7, R6 ;  /* 0x000000060705723e */ /* 0x000fe200000010ff */
[----:B------:R-:W-:Y:S01]  /*3b50*/  IMAD.IADD R18, R3, 0x1, R18 ;  /* 0x0000000103127824 */ /* 0x000fe200078e0212 */
[----:B------:R-:W-:Y:S01]  /*3b60*/  F2FP.BF16.F32.PACK_AB R6, R9, R8 ;  /* 0x000000080906723e */ /* 0x000fe200000010ff */
[----:B------:R-:W-:Y:S01]  /*3b70*/  IMAD.SHL.U32 R33, R35, 0x80, RZ ;  /* 0x0000008023217824 */ /* 0x000fe200078e00ff */
[----:B------:R-:W-:Y:S01]  /*3b80*/  F2FP.BF16.F32.PACK_AB R7, R11, R10 ;  /* 0x0000000a0b07723e */ /* 0x000fe200000010ff */
[----:B------:R2:W-:Y:S01]  /*3b90*/  STS.128 [R16], R12 ;  /* 0x0000000c10007388 */ /* 0x0005e20000000c00 */
[----:B------:R-:W-:-:S03]  /*3ba0*/  NOP ;  /* 0x0000000000007918 */ /* 0x000fc60000000000 */
[----:B------:R2:W-:Y:S01]  /*3bb0*/  STS.128 [R18], R4 ;  /* 0x0000000412007388 */ /* 0x0005e20000000c00 */
[----:B------:R1:W-:Y:S06]  /*3bc0*/  MEMBAR.ALL.CTA ;  /* 0x0000000000007992 */ /* 0x0003ec0000008000 */
[----:B-1----:R-:W1:Y:S02]  /*3bd0*/  FENCE.VIEW.ASYNC.S ;  /* 0x00000000000073c6 */ /* 0x002e640000000000 */
[----:B-1----:R-:W-:Y:S06]  /*3be0*/  BAR.SYNC.DEFER_BLOCKING 0x8, 0x80 ;  /* 0x0202000000007b1d */ /* 0x002fec0000010000 */
[----:B------:R-:W-:Y:S05]  /*3bf0*/  @P1 BRA `(.L_x_46) ;  /* 0x0000000000381947 */ /* 0x000fea0003800000 */
[----:B------:R-:W-:Y:S01]  /*3c00*/  ELECT P2, URZ, PT ;  /* 0x0000000000ff782f */ /* 0x000fe20003840000 */
[----:B------:R-:W-:-:S12]  /*3c10*/  BSSY.RECONVERGENT B0, `(.L_x_46) ;  /* 0x000000c000007945 */ /* 0x000fd80003800200 */
[----:B------:R-:W-:Y:S05]  /*3c20*/  @!P2 BRA `(.L_x_47) ;  /* 0x000000000028a947 */ /* 0x000fea0003800000 */
[----:B------:R-:W1:Y:S01]  /*3c30*/  LDCU.64 UR8, c[0x0][0x348] ;  /* 0x00006900ff0877ac */ /* 0x000e620008000a00 */
[----:B------:R-:W-:Y:S02]  /*3c40*/  R2UR UR10, R24 ;  /* 0x00000000180a72ca */ /* 0x000fe400000e0000 */
[----:B------:R-:W-:Y:S02]  /*3c50*/  R2UR UR4, R3 ;  /* 0x00000000030472ca */ /* 0x000fe400000e0000 */
[----:B------:R-:W-:Y:S02]  /*3c60*/  R2UR UR5, R0 ;  /* 0x00000000000572ca */ /* 0x000fe400000e0000 */
[----:B------:R-:W-:-:S09]  /*3c70*/  R2UR UR6, R33 ;  /* 0x00000000210672ca */ /* 0x000fd200000e0000 */
[----:B------:R-:W-:Y:S02]  /*3c80*/  ULEA UR4, UR10, UR4, 0xd ;  /* 0x000000040a047291 */ /* 0x000fe4000f8e68ff */
[----:B-1----:R-:W-:-:S04]  /*3c90*/  UIADD3 UR8, UP0, UPT, UR8, 0x240, URZ ;  /* 0x0000024008087890 */ /* 0x002fc8000ff1e0ff */
[----:B------:R-:W-:-:S09]  /*3ca0*/  UIADD3.X UR9, UPT, UPT, URZ, UR9, URZ, UP0, !UPT ;  /* 0x00000009ff097290 */ /* 0x000fd200087fe4ff */
[----:B------:R1:W-:Y:S02]  /*3cb0*/  UTMASTG.2D [UR4], [UR8] ;  /* 0x00000004080073b5 */ /* 0x0003e40008008000 */
[----:B-1----:R0:W-:Y:S02]  /*3cc0*/  UTMACMDFLUSH ;  /* 0x00000000000079b7 */ /* 0x0021e40000000000 */
.L_x_47:
[----:B------:R-:W-:Y:S05]  /*3cd0*/  BSYNC.RECONVERGENT B0 ;  /* 0x0000000000007941 */ /* 0x000fea0003800200 */
.L_x_46:
[----:B------:R-:W-:Y:S05]  /*3ce0*/  @P1 BRA `(.L_x_48) ;  /* 0x0000000000041947 */ /* 0x000fea0003800000 */
[----:B------:R-:W-:-:S04]  /*3cf0*/  DEPBAR.LE SB0, 0x1 ;  /* 0x000080400000791a */ /* 0x000fc80000000000 */
.L_x_48:
[----:B------:R-:W-:Y:S01]  /*3d00*/  BAR.SYNC.DEFER_BLOCKING 0x8, 0x80 ;  /* 0x0202000000007b1d */ /* 0x000fe20000010000 */
[----:B------:R-:W-:-:S04]  /*3d10*/  LOP3.LUT R48, R24, 0x1, RZ, 0xc0, !PT ;  /* 0x0000000118307812 */ /* 0x000fc800078ec0ff */
[----:B------:R-:W-:Y:S01]  /*3d20*/  LOP3.LUT R24, R48, 0x1, RZ, 0x3c, !PT ;  /* 0x0000000130187812 */ /* 0x000fe200078e3cff */
[----:B--2---:R-:W1:Y:S04]  /*3d30*/  LDTM.x8 R12, tmem[UR7+0x20] ;  /* 0x00002007000c79ee */ /* 0x004e6800081c0000 */
[C---:B------:R-:W-:Y:S02]  /*3d40*/  IMAD R35, R24.reuse, 0x2000, R31 ;  /* 0x0000200018237824 */ /* 0x040fe400078e021f */
[----:B------:R-:W-:Y:S02]  /*3d50*/  IMAD R50, R24, 0x2000, R3 ;  /* 0x0000200018327824 */ /* 0x000fe400078e0203 */
[----:B------:R-:W-:Y:S01]  /*3d60*/  IMAD R34, R30, 0x80, R35 ;  /* 0x000000801e227824 */ /* 0x000fe200078e0223 */
[----:B------:R-:W-:Y:S01]  /*3d70*/  NOP ;  /* 0x0000000000007918 */ /* 0x000fe20000000000 */
[----:B-1----:R-:W1:Y:S01]  /*3d80*/  LDTM.x8 R4, tmem[UR7+0x28] ;  /* 0x00002807000479ee */ /* 0x002e6200081c0000 */
[----:B------:R-:W-:Y:S01]  /*3d90*/  F2FP.BF16.F32.PACK_AB R44, R13, R12 ;  /* 0x0000000c0d2c723e */ /* 0x000fe200000010ff */
[----:B------:R-:W-:Y:S01]  /*3da0*/  IMAD R12, R29, 0x10, R34 ;  /* 0x000000101d0c7824 */ /* 0x000fe200078e0222 */
[----:B------:R-:W-:-:S02]  /*3db0*/  F2FP.BF16.F32.PACK_AB R45, R15, R14 ;  /* 0x0000000e0f2d723e */ /* 0x000fc400000010ff */
[----:B------:R-:W-:Y:S01]  /*3dc0*/  F2FP.BF16.F32.PACK_AB R46, R17, R16 ;  /* 0x00000010112e723e */ /* 0x000fe200000010ff */
[----:B------:R-:W-:Y:S01]  /*3dd0*/  IMAD.IADD R37, R3, 0x1, R12 ;  /* 0x0000000103257824 */ /* 0x000fe200078e020c */
[----:B------:R-:W-:-:S05]  /*3de0*/  F2FP.BF16.F32.PACK_AB R47, R19, R18 ;  /* 0x00000012132f723e */ /* 0x000fca00000010ff */
[----:B------:R2:W-:Y:S01]  /*3df0*/  STS.128 [R37], R44 ;  /* 0x0000002c25007388 */ /* 0x0005e20000000c00 */
[----:B------:R-:W-:Y:S01]  /*3e00*/  NOP ;  /* 0x0000000000007918 */ /* 0x000fe20000000000 */
[----:B-1----:R-:W1:Y:S01]  /*3e10*/  LDTM.x8 R12, tmem[UR7+0x30] ;  /* 0x00003007000c79ee */ /* 0x002e6200081c0000 */
[----:B------:R-:W-:Y:S01]  /*3e20*/  F2FP.BF16.F32.PACK_AB R40, R5, R4 ;  /* 0x000000040528723e */ /* 0x000fe200000010ff */
[----:B------:R-:W-:Y:S01]  /*3e30*/  IMAD R4, R28, 0x10, R34 ;  /* 0x000000101c047824 */ /* 0x000fe200078e0222 */
[----:B------:R-:W-:Y:S02]  /*3e40*/  F2FP.BF16.F32.PACK_AB R41, R7, R6 ;  /* 0x000000060729723e */ /* 0x000fe400000010ff */
[----:B------:R-:W-:Y:S01]  /*3e50*/  F2FP.BF16.F32.PACK_AB R42, R9, R8 ;  /* 0x00000008092a723e */ /* 0x000fe200000010ff */
[----:B------:R-:W-:Y:S01]  /*3e60*/  IMAD.IADD R35, R3, 0x1, R4 ;  /* 0x0000000103237824 */ /* 0x000fe200078e0204 */
[----:B------:R-:W-:-:S05]  /*3e70*/  F2FP.BF16.F32.PACK_AB R43, R11, R10 ;  /* 0x0000000a0b2b723e */ /* 0x000fca00000010ff */
[----:B------:R2:W-:Y:S01]  /*3e80*/  STS.128 [R35], R40 ;  /* 0x0000002823007388 */ /* 0x0005e20000000c00 */
[----:B------:R-:W-:Y:S01]  /*3e90*/  NOP ;  /* 0x0000000000007918 */ /* 0x000fe20000000000 */
[----:B-1----:R-:W1:Y:S01]  /*3ea0*/  LDTM.x8 R4, tmem[UR7+0x38] ;  /* 0x00003807000479ee */ /* 0x002e6200081c0000 */
[----:B------:R-:W-:Y:S02]  /*3eb0*/  F2FP.BF16.F32.PACK_AB R12, R13, R12 ;  /* 0x0000000c0d0c723e */ /* 0x000fe400000010ff */
[----:B------:R-:W-:Y:S02]  /*3ec0*/  F2FP.BF16.F32.PACK_AB R13, R15, R14 ;  /* 0x0000000e0f0d723e */ /* 0x000fe400000010ff */
[----:B------:R-:W-:Y:S01]  /*3ed0*/  F2FP.BF16.F32.PACK_AB R14, R17, R16 ;  /* 0x00000010110e723e */ /* 0x000fe200000010ff */
[--C-:B------:R-:W-:Y:S01]  /*3ee0*/  IMAD R16, R27, 0x10, R34.reuse ;  /* 0x000000101b107824 */ /* 0x100fe200078e0222 */
[----:B------:R-:W-:Y:S01]  /*3ef0*/  F2FP.BF16.F32.PACK_AB R15, R19, R18 ;  /* 0x00000012130f723e */ /* 0x000fe200000010ff */
[----:B------:R-:W-:-:S02]  /*3f00*/  IMAD R34, R26, 0x10, R34 ;  /* 0x000000101a227824 */ /* 0x000fc400078e0222 */
[C---:B------:R-:W-:Y:S02]  /*3f10*/  IMAD.IADD R39, R3.reuse, 0x1, R16 ;  /* 0x0000000103277824 */ /* 0x040fe400078e0210 */
[----:B------:R-:W-:-:S03]  /*3f20*/  IMAD.IADD R51, R3, 0x1, R34 ;  /* 0x0000000103337824 */ /* 0x000fc600078e0222 */
[----:B------:R2:W-:Y:S01]  /*3f30*/  STS.128 [R39], R12 ;  /* 0x0000000c27007388 */ /* 0x0005e20000000c00 */
[----:B------:R-:W-:Y:S01]  /*3f40*/  NOP ;  /* 0x0000000000007918 */ /* 0x000fe20000000000 */
[----:B-1----:R-:W-:Y:S02]  /*3f50*/  F2FP.BF16.F32.PACK_AB R4, R5, R4 ;  /* 0x000000040504723e */ /* 0x002fe400000010ff */
[----:B------:R-:W-:Y:S02]  /*3f60*/  F2FP.BF16.F32.PACK_AB R5, R7, R6 ;  /* 0x000000060705723e */ /* 0x000fe400000010ff */
[----:B------:R-:W-:Y:S02]  /*3f70*/  F2FP.BF16.F32.PACK_AB R6, R9, R8 ;  /* 0x000000080906723e */ /* 0x000fe400000010ff */
[----:B------:R-:W-:-:S05]  /*3f80*/  F2FP.BF16.F32.PACK_AB R7, R11, R10 ;  /* 0x0000000a0b07723e */ /* 0x000fca00000010ff */
        /* <DEDUP_REMOVED lines=11> */
[----:B------:R-:W-:-:S09]  /*4040*/  R2UR UR6, R33 ;  /* 0x00000000210672ca */ /* 0x000fd200000e0000 */
[----:B------:R-:W-:Y:S02]  /*4050*/  UIADD3 UR5, UPT, UPT, UR5, 0x20, URZ ;  /* 0x0000002005057890 */ /* 0x000fe4000fffe0ff */
[----:B-1----:R-:W-:-:S04]  /*4060*/  UIADD3 UR8, UP0, UPT, UR8, 0x240, URZ ;  /* 0x0000024008087890 */ /* 0x002fc8000ff1e0ff */
[----:B------:R-:W-:-:S09]  /*4070*/  UIADD3.X UR9, UPT, UPT, URZ, UR9, URZ, UP0, !UPT ;  /* 0x00000009ff097290 */ /* 0x000fd200087fe4ff */
[----:B------:R1:W-:Y:S02]  /*4080*/  UTMASTG.2D [UR4], [UR8] ;  /* 0x00000004080073b5 */ /* 0x0003e40008008000 */
[----:B-1----:R0:W-:Y:S02]  /*4090*/  UTMACMDFLUSH ;  /* 0x00000000000079b7 */ /* 0x0021e40000000000 */
.L_x_51:
[----:B------:R-:W-:Y:S05]  /*40a0*/  BSYNC.RECONVERGENT B0 ;  /* 0x0000000000007941 */ /* 0x000fea0003800200 */
.L_x_50:
[----:B------:R-:W-:-:S04]  /*40b0*/  DEPBAR.LE SB0, 0x1 ;  /* 0x000080400000791a */ /* 0x000fc80000000000 */
.L_x_49:
[----:B------:R-:W-:Y:S01]  /*40c0*/  BAR.SYNC.DEFER_BLOCKING 0x8, 0x80 ;  /* 0x0202000000007b1d */ /* 0x000fe20000010000 */
[C---:B--2---:R-:W-:Y:S02]  /*40d0*/  IMAD R41, R48.reuse, 0x2000, R31 ;  /* 0x0000200030297824 */ /* 0x044fe400078e021f */
[----:B------:R-:W-:Y:S02]  /*40e0*/  IMAD R48, R48, 0x2000, R3 ;  /* 0x0000200030307824 */ /* 0x000fe400078e0203 */
[----:B------:R-:W-:Y:S01]  /*40f0*/  IMAD R38, R30, 0x80, R41 ;  /* 0x000000801e267824 */ /* 0x000fe200078e0229 */
[----:B------:R-:W1:Y:S03]  /*4100*/  LDTM.x8 R12, tmem[UR7+0x40] ;  /* 0x00004007000c79ee */ /* 0x000e6600081c0000 */
[--C-:B------:R-:W-:Y:S02]  /*4110*/  IMAD R36, R29, 0x10, R38.reuse ;  /* 0x000000101d247824 */ /* 0x100fe400078e0226 */
[----:B------:R-:W-:-:S02]  /*4120*/  IMAD R34, R28, 0x10, R38 ;  /* 0x000000101c227824 */ /* 0x000fc400078e0226 */
[C---:B------:R-:W-:Y:S02]  /*4130*/  IMAD.IADD R36, R3.reuse, 0x1, R36 ;  /* 0x0000000103247824 */ /* 0x040fe400078e0224 */
[----:B------:R-:W-:Y:S01]  /*4140*/  IMAD.IADD R34, R3, 0x1, R34 ;  /* 0x0000000103227824 */ /* 0x000fe200078e0222 */
[----:B------:R-:W-:Y:S01]  /*4150*/  NOP ;  /* 0x0000000000007918 */ /* 0x000fe20000000000 */
[----:B-1----:R-:W1:Y:S01]  /*4160*/  LDTM.x8 R4, tmem[UR7+0x48] ;  /* 0x00004807000479ee */ /* 0x002e6200081c0000 */
[----:B------:R-:W-:Y:S02]  /*4170*/  F2FP.BF16.F32.PACK_AB R44, R13, R12 ;  /* 0x0000000c0d2c723e */ /* 0x000fe400000010ff */
[----:B------:R-:W-:Y:S02]  /*4180*/  F2FP.BF16.F32.PACK_AB R45, R15, R14 ;  /* 0x0000000e0f2d723e */ /* 0x000fe400000010ff */
[----:B------:R-:W-:Y:S02]  /*4190*/  F2FP.BF16.F32.PACK_AB R46, R17, R16 ;  /* 0x00000010112e723e */ /* 0x000fe400000010ff */
[----:B------:R-:W-:-:S05]  /*41a0*/  F2FP.BF16.F32.PACK_AB R47, R19, R18 ;  /* 0x00000012132f723e */ /* 0x000fca00000010ff */
[----:B------:R2:W-:Y:S01]  /*41b0*/  STS.128 [R36], R44 ;  /* 0x0000002c24007388 */ /* 0x0005e20000000c00 */
        /* <DEDUP_REMOVED lines=40> */
.L_x_54:
[----:B------:R-:W-:Y:S05]  /*4440*/  BSYNC.RECONVERGENT B0 ;  /* 0x0000000000007941 */ /* 0x000fea0003800200 */
.L_x_53:
[----:B------:R-:W-:-:S04]  /*4450*/  DEPBAR.LE SB0, 0x1 ;  /* 0x000080400000791a */ /* 0x000fc80000000000 */
.L_x_52:
[----:B------:R-:W-:Y:S06]  /*4460*/  BAR.SYNC.DEFER_BLOCKING 0x8, 0x80 ;  /* 0x0202000000007b1d */ /* 0x000fec0000010000 */
[----:B--2---:R-:W1:Y:S01]  /*4470*/  LDTM.x8 R12, tmem[UR7+0x60] ;  /* 0x00006007000c79ee */ /* 0x004e6200081c0000 */
[----:B------:R-:W-:Y:S01]  /*4480*/  NOP ;  /* 0x0000000000007918 */ /* 0x000fe20000000000 */
[----:B-1----:R-:W1:Y:S01]  /*4490*/  LDTM.x8 R4, tmem[UR7+0x68] ;  /* 0x00006807000479ee */ /* 0x002e6200081c0000 */
[----:B------:R-:W-:Y:S02]  /*44a0*/  F2FP.BF16.F32.PACK_AB R44, R13, R12 ;  /* 0x0000000c0d2c723e */ /* 0x000fe400000010ff */
[----:B------:R-:W-:-:S02]  /*44b0*/  F2FP.BF16.F32.PACK_AB R45, R15, R14 ;  /* 0x0000000e0f2d723e */ /* 0x000fc400000010ff */
        /* <DEDUP_REMOVED lines=39> */
.L_x_57:
[----:B------:R-:W-:Y:S05]  /*4730*/  BSYNC.RECONVERGENT B0 ;  /* 0x0000000000007941 */ /* 0x000fea0003800200 */
.L_x_56:
[----:B------:R-:W-:-:S04]  /*4740*/  DEPBAR.LE SB0, 0x1 ;  /* 0x000080400000791a */ /* 0x000fc80000000000 */
.L_x_55:
        /* <DEDUP_REMOVED lines=45> */
.L_x_60:
[----:B------:R-:W-:Y:S05]  /*4a20*/  BSYNC.RECONVERGENT B0 ;  /* 0x0000000000007941 */ /* 0x000fea0003800200 */
.L_x_59:
[----:B------:R-:W-:-:S04]  /*4a30*/  DEPBAR.LE SB0, 0x1 ;  /* 0x000080400000791a */ /* 0x000fc80000000000 */
.L_x_58:
        /* <DEDUP_REMOVED lines=45> */
.L_x_63:
[----:B------:R-:W-:Y:S05]  /*4d10*/  BSYNC.RECONVERGENT B0 ;  /* 0x0000000000007941 */ /* 0x000fea0003800200 */
.L_x_62:
[----:B------:R-:W-:-:S04]  /*4d20*/  DEPBAR.LE SB0, 0x1 ;  /* 0x000080400000791a */ /* 0x000fc80000000000 */
.L_x_61:
[----:B------:R-:W-:Y:S01]  /*4d30*/  BAR.SYNC.DEFER_BLOCKING 0x8, 0x80 ;  /* 0x0202000000007b1d */ /* 0x000fe20000010000 */
[----:B------:R-:W-:-:S05]  /*4d40*/  VIADD R20, R20, 0x31870 ;  /* 0x0003187014147836 */ /* 0x000fca0000000000 */
[----:B------:R-:W-:Y:S01]  /*4d50*/  PRMT R20, RZ, 0x654, R20 ;  /* 0x00000654ff147816 */ /* 0x000fe20000000014 */
[----:B--2---:R-:W1:Y:S01]  /*4d60*/  LDTM.x8 R12, tmem[UR7+0xc0] ;  /* 0x0000c007000c79ee */ /* 0x004e6200081c0000 */
        /* <DEDUP_REMOVED lines=27> */
[----:B------:R-:W-:Y:S01]  /*4f20*/  NOP ;  /* 0x0000000000007918 */ /* 0x000fe20000000000 */
[----:B------:R2:W-:Y:S01]  /*4f30*/  SYNCS.ARRIVE.TRANS64.RED.A1T0 RZ, [R20+URZ], RZ ;  /* 0x000000ff14ff79a7 */ /* 0x0005e200081004ff */
        /* <DEDUP_REMOVED lines=16> */
.L_x_65:
[----:B------:R-:W-:Y:S05]  /*5040*/  BSYNC.RECONVERGENT B0 ;  /* 0x0000000000007941 */ /* 0x000fea0003800200 */
.L_x_64:
[----:B------:R-:W-:Y:S02]  /*5050*/  IADD3 R25, PT, PT, R25, 0x8c, RZ ;  /* 0x0000008c19197810 */ /* 0x000fe40007ffe0ff */
[----:B------:R-:W-:Y:S01]  /*5060*/  IADD3 R32, PT, PT, R32, 0x8c, RZ ;  /* 0x0000008c20207810 */ /* 0x000fe20007ffe0ff */
[----:B------:R-:W-:Y:S06]  /*5070*/  @P0 BRA `(.L_x_66) ;  /* 0xffffffe400980947 */ /* 0x000fec000383ffff */
.L_x_43:
[----:B------:R-:W-:-:S13]  /*5080*/  ISETP.NE.AND P0, PT, R21, 0x3, PT ;  /* 0x000000031500780c */ /* 0x000fda0003f05270 */
[----:B------:R-:W-:Y:S05]  /*5090*/  @P0 EXIT ;  /* 0x000000000000094d */ /* 0x000fea0003800000 */
[----:B------:R-:W-:Y:S05]  /*50a0*/  WARPSYNC.ALL ;  /* 0x0000000000007948 */ /* 0x000fea0003800000 */
[----:B------:R-:W-:Y:S01]  /*50b0*/  NOP ;  /* 0x0000000000007918 */ /* 0x000fe20000000000 */
[----:B------:R-:W1:Y:S01]  /*50c0*/  S2UR UR5, SR_CgaCtaId ;  /* 0x00000000000579c3 */ /* 0x000e620000008800 */
[----:B------:R-:W-:Y:S02]  /*50d0*/  UMOV UR4, 0x50 ;  /* 0x0000005000047882 */ /* 0x000fe40000000000 */
[----:B-1----:R-:W-:-:S09]  /*50e0*/  ULEA UR5, UR5, UR4, 0x18 ;  /* 0x0000000405057291 */ /* 0x002fd2000f8ec0ff */
[----:B------:R-:W1:Y:S02]  /*50f0*/  LDS R2, [UR5] ;  /* 0x00000005ff027984 */ /* 0x000e640008000800 */
[----:B-1----:R-:W-:-:S04]  /*5100*/  LOP3.LUT R0, R2, 0xffff, RZ, 0xc0, !PT ;  /* 0x0000ffff02007812 */ /* 0x002fc800078ec0ff */
[----:B------:R-:W-:-:S13]  /*5110*/  ISETP.NE.AND P0, PT, R0, 0xffff, PT ;  /* 0x0000ffff0000780c */ /* 0x000fda0003f05270 */
[----:B------:R-:W-:Y:S05]  /*5120*/  @P0 BRA `(.L_x_67) ;  /* 0x0000000000480947 */ /* 0x000fea0003800000 */
[----:B------:R-:W-:-:S04]  /*5130*/  SHF.R.U32.HI R0, RZ, 0x10, R2 ;  /* 0x00000010ff007819 */ /* 0x000fc80000011602 */
[----:B------:R-:W-:-:S04]  /*5140*/  LOP3.LUT R0, R0, 0x1, RZ, 0xc0, !PT ;  /* 0x0000000100007812 */ /* 0x000fc800078ec0ff */
[----:B------:R-:W-:-:S13]  /*5150*/  ISETP.NE.AND P0, PT, R0, 0x1, PT ;  /* 0x000000010000780c */ /* 0x000fda0003f05270 */
[----:B------:R-:W-:Y:S05]  /*5160*/  @P0 BRA `(.L_x_68) ;  /* 0x00000000002c0947 */ /* 0x000fea0003800000 */
[----:B------:R-:W1:Y:S01]  /*5170*/  S2R R0, SR_LANEID ;  /* 0x0000000000007919 */ /* 0x000e620000000000 */
[----:B------:R-:W-:Y:S01]  /*5180*/  IMAD.MOV.U32 R2, RZ, RZ, -0x20000 ;  /* 0xfffe0000ff027424 */ /* 0x000fe200078e00ff */
[----:B------:R-:W-:Y:S02]  /*5190*/  VOTEU.ANY UR6, UPT, PT ;  /* 0x0000000000067886 */ /* 0x000fe400038e0100 */
[----:B------:R-:W-:Y:S01]  /*51a0*/  UFLO.U32 UR6, UR6 ;  /* 0x00000006000672bd */ /* 0x000fe200080e0000 */
[----:B------:R-:W3:Y:S05]  /*51b0*/  REDUX UR4, R2 ;  /* 0x00000000020473c4 */ /* 0x000eea0000000000 */
[----:B-1----:R-:W-:-:S02]  /*51c0*/  ISETP.EQ.U32.AND P0, PT, R0, UR6, PT ;  /* 0x0000000600007c0c */ /* 0x002fc4000bf02070 */
[----:B---3--:R-:W-:Y:S01]  /*51d0*/  MOV R0, UR4 ;  /* 0x0000000400007c02 */ /* 0x008fe20008000f00 */
[----:B------:R-:W-:-:S05]  /*51e0*/  UMOV UR4, 0xfffe0000 ;  /* 0xfffe000000047882 */ /* 0x000fca0000000000 */
[----:B------:R1:W-:Y:S05]  /*51f0*/  UTCATOMSWS.AND URZ, UR4 ;  /* 0x0000000400ff79e3 */ /* 0x0003ea0008000000 */
[----:B------:R1:W-:Y:S01]  /*5200*/  @P0 ATOMS.AND RZ, [UR5], R0 ;  /* 0x00000000ffff098c */ /* 0x0003e2000a800005 */
[----:B------:R-:W-:Y:S05]  /*5210*/  BRA `(.L_x_69) ;  /* 0x0000000000147947 */ /* 0x000fea0003800000 */
.L_x_68:
[----:B------:R-:W-:Y:S02]  /*5220*/  MOV R2, 0x5240 ;  /* 0x0000524000027802 */ /* 0x000fe40000000f00 */
[----:B--2---:R-:W-:Y:S05]  /*5230*/  CALL.REL.NOINC `($__internal_0_$__cuda_sm10x_tcgen05_guardrail_trap_col_being_dealloced_not_returned_by_alloc) ;  /* 0x00000008001c7944 */ /* 0x004fea0003c00000 */
[----:B------:R-:W-:Y:S05]  /*5240*/  BRA `(.L_x_69) ;  /* 0x0000000000087947 */ /* 0x000fea0003800000 */
.L_x_67:
[----:B------:R-:W-:Y:S02]  /*5250*/  MOV R2, 0x5270 ;  /* 0x0000527000027802 */ /* 0x000fe40000000f00 */
[----:B--2---:R-:W-:Y:S05]  /*5260*/  CALL.REL.NOINC `($__internal_2_$__cuda_sm10x_tcgen05_guardrail_trap_unallocated_columns_being_dealloced) ;  /* 0x0000000800287944 */ /* 0x004fea0003c00000 */
.L_x_69:
[----:B------:R-:W-:Y:S01]  /*5270*/  NOP ;  /* 0x0000000000007918 */ /* 0x000fe20000000000 */
[----:B-1----:R-:W-:Y:S05]  /*5280*/  EXIT ;  /* 0x000000000000794d */ /* 0x002fea0003800000 */
.L_x_14:
[----:B------:R-:W-:-:S07]  /*5290*/  MOV R4, R5 ;  /* 0x0000000500047202 */ /* 0x000fce0000000f00 */
.L_x_70:
[----:B-1----:R1:W2:Y:S02]  /*52a0*/  SYNCS.PHASECHK.TRANS64.TRYWAIT P0, [R2+URZ+0x31800], R5 ;  /* 0x03180005020075a7 */ /* 0x0022a400080011ff */
[----:B--2---:R-:W-:Y:S05]  /*52b0*/  @!P0 NANOSLEEP.SYNCS 0x989680 ;  /* 0x009896800000895d */ /* 0x004fea0003900000 */
[----:B------:R-:W2:Y:S02]  /*52c0*/  @!P0 SYNCS.PHASECHK.TRANS64 P0, [R2+URZ+0x31800], R5 ;  /* 0x03180005020085a7 */ /* 0x000ea400080010ff */
[----:B--2---:R-:W-:Y:S05]  /*52d0*/  @!P0 BRA `(.L_x_70) ;  /* 0xfffffffc00f08947 */ /* 0x004fea000383ffff */
[----:B------:R-:W-:Y:S05]  /*52e0*/  BRA `(.L_x_71) ;  /* 0xffffffb400d87947 */ /* 0x000fea000383ffff */
.L_x_18:
[----:B------:R-:W-:Y:S02]  /*52f0*/  MOV R10, UR10 ;  /* 0x0000000a000a7c02 */ /* 0x000fe40008000f00 */
[----:B------:R-:W-:Y:S02]  /*5300*/  MOV R11, UR10 ;  /* 0x0000000a000b7c02 */ /* 0x000fe40008000f00 */
[----:B------:R-:W-:-:S07]  /*5310*/  MOV R0, UR9 ;  /* 0x0000000900007c02 */ /* 0x000fce0008000f00 */
.L_x_72:
[----:B-1----:R1:W2:Y:S02]  /*5320*/  SYNCS.PHASECHK.TRANS64.TRYWAIT P0, [R0+URZ+0x31870], R11 ;  /* 0x0318700b000075a7 */ /* 0x0022a400080011ff */
[----:B--2---:R-:W-:Y:S05]  /*5330*/  @!P0 NANOSLEEP.SYNCS 0x989680 ;  /* 0x009896800000895d */ /* 0x004fea0003900000 */
[----:B------:R-:W2:Y:S02]  /*5340*/  @!P0 SYNCS.PHASECHK.TRANS64 P0, [R0+URZ+0x31870], R11 ;  /* 0x0318700b000085a7 */ /* 0x000ea400080010ff */
[----:B--2---:R-:W-:Y:S05]  /*5350*/  @!P0 BRA `(.L_x_72) ;  /* 0xfffffffc00f08947 */ /* 0x004fea000383ffff */
[----:B------:R-:W-:Y:S05]  /*5360*/  BRA `(.L_x_73) ;  /* 0xffffffbc006c7947 */ /* 0x000fea000383ffff */
.L_x_19:
[----:B------:R-:W-:Y:S02]  /*5370*/  MOV R2, UR13 ;  /* 0x0000000d00027c02 */ /* 0x000fe40008000f00 */
[----:B------:R-:W-:Y:S07]  /*5380*/  MOV R10, R11 ;  /* 0x0000000b000a7202 */ /* 0x000fee0000000f00 */
.L_x_74:
[----:B-1----:R1:W2:Y:S02]  /*5390*/  SYNCS.PHASECHK.TRANS64.TRYWAIT P0, [R2+URZ+0x31840], R11 ;  /* 0x0318400b020075a7 */ /* 0x0022a400080011ff */
[----:B--2---:R-:W-:Y:S05]  /*53a0*/  @!P0 NANOSLEEP.SYNCS 0x989680 ;  /* 0x009896800000895d */ /* 0x004fea0003900000 */
[----:B------:R-:W2:Y:S02]  /*53b0*/  @!P0 SYNCS.PHASECHK.TRANS64 P0, [R2+URZ+0x31840], R11 ;  /* 0x0318400b020085a7 */ /* 0x000ea400080010ff */
[----:B--2---:R-:W-:Y:S05]  /*53c0*/  @!P0 BRA `(.L_x_74) ;  /* 0xfffffffc00f08947 */ /* 0x004fea000383ffff */
[----:B------:R-:W-:Y:S05]  /*53d0*/  BRA `(.L_x_75) ;  /* 0xffffffbc00787947 */ /* 0x000fea000383ffff */
.L_x_21:
[----:B------:R-:W-:Y:S02]  /*53e0*/  MOV R0, UR9 ;  /* 0x0000000900007c02 */ /* 0x000fe40008000f00 */
[----:B------:R-:W-:Y:S07]  /*53f0*/  MOV R12, R13 ;  /* 0x0000000d000c7202 */ /* 0x000fee0000000f00 */
.L_x_76:
[----:B-1----:R1:W2:Y:S02]  /*5400*/  SYNCS.PHASECHK.TRANS64.TRYWAIT P0, [R0+URZ+0x31840], R13 ;  /* 0x0318400d000075a7 */ /* 0x0022a400080011ff */
[----:B--2---:R-:W-:Y:S05]  /*5410*/  @!P0 NANOSLEEP.SYNCS 0x989680 ;  /* 0x009896800000895d */ /* 0x004fea0003900000 */
[----:B------:R-:W2:Y:S02]  /*5420*/  @!P0 SYNCS.PHASECHK.TRANS64 P0, [R0+URZ+0x31840], R13 ;  /* 0x0318400d000085a7 */ /* 0x000ea400080010ff */
[----:B--2---:R-:W-:Y:S05]  /*5430*/  @!P0 BRA `(.L_x_76) ;  /* 0xfffffffc00f08947 */ /* 0x004fea000383ffff */
[----:B------:R-:W-:Y:S05]  /*5440*/  BRA `(.L_x_77) ;  /* 0xffffffc000507947 */ /* 0x000fea000383ffff */
.L_x_25:
[----:B------:R-:W-:Y:S01]  /*5450*/  HFMA2 R4, -RZ, RZ, -0.0 , 0 ;  /* 0x80000000ff047431 */ /* 0x000fe200000001ff */
[----:B-1----:R-:W-:Y:S04]  /*5460*/  MOV R5, 0x80000000 ;  /* 0x8000000000057802 */ /* 0x002fe80000000f00 */
[----:B------:R1:W2:Y:S03]  /*5470*/  SYNCS.PHASECHK.TRANS64.TRYWAIT P0, [R8+URZ+0x31820], R5 ;  /* 0x03182005080075a7 */ /* 0x0002a600080011ff */
[----:B--2---:R-:W-:Y:S05]  /*5480*/  @!P0 NANOSLEEP.SYNCS 0x989680 ;  /* 0x009896800000895d */ /* 0x004fea0003900000 */
[----:B------:R-:W2:Y:S02]  /*5490*/  @!P0 SYNCS.PHASECHK.TRANS64 P0, [R8+URZ+0x31820], R5 ;  /* 0x03182005080085a7 */ /* 0x000ea400080010ff */
[----:B--2---:R-:W-:Y:S05]  /*54a0*/  @!P0 BRA `(.L_x_25) ;  /* 0xfffffffc00e88947 */ /* 0x004fea000383ffff */
[----:B------:R-:W-:Y:S05]  /*54b0*/  BRA `(.L_x_78) ;  /* 0xffffffc400ac7947 */ /* 0x000fea000383ffff */
.L_x_26:
[----:B------:R-:W-:Y:S01]  /*54c0*/  HFMA2 R4, -RZ, RZ, -0.0 , 0 ;  /* 0x80000000ff047431 */ /* 0x000fe200000001ff */
[----:B-1----:R-:W-:Y:S04]  /*54d0*/  MOV R5, 0x80000000 ;  /* 0x8000000000057802 */ /* 0x002fe80000000f00 */
[----:B------:R1:W2:Y:S03]  /*54e0*/  SYNCS.PHASECHK.TRANS64.TRYWAIT P0, [R8+URZ+0x31828], R5 ;  /* 0x03182805080075a7 */ /* 0x0002a600080011ff */
[----:B--2---:R-:W-:Y:S05]  /*54f0*/  @!P0 NANOSLEEP.SYNCS 0x989680 ;  /* 0x009896800000895d */ /* 0x004fea0003900000 */
[----:B------:R-:W2:Y:S02]  /*5500*/  @!P0 SYNCS.PHASECHK.TRANS64 P0, [R8+URZ+0x31828], R5 ;  /* 0x03182805080085a7 */ /* 0x000ea400080010ff */
[----:B--2---:R-:W-:Y:S05]  /*5510*/  @!P0 BRA `(.L_x_26) ;  /* 0xfffffffc00e88947 */ /* 0x004fea000383ffff */
[----:B------:R-:W-:Y:S05]  /*5520*/  BRA `(.L_x_79) ;  /* 0xffffffc8008c7947 */ /* 0x000fea000383ffff */
.L_x_27:
[----:B------:R-:W-:Y:S01]  /*5530*/  HFMA2 R4, -RZ, RZ, -0.0 , 0 ;  /* 0x80000000ff047431 */ /* 0x000fe200000001ff */
[----:B-1----:R-:W-:Y:S04]  /*5540*/  MOV R5, 0x80000000 ;  /* 0x8000000000057802 */ /* 0x002fe80000000f00 */
[----:B------:R1:W2:Y:S03]  /*5550*/  SYNCS.PHASECHK.TRANS64.TRYWAIT P0, [R8+URZ+0x31830], R5 ;  /* 0x03183005080075a7 */ /* 0x0002a600080011ff */
[----:B--2---:R-:W-:Y:S05]  /*5560*/  @!P0 NANOSLEEP.SYNCS 0x989680 ;  /* 0x009896800000895d */ /* 0x004fea0003900000 */
[----:B------:R-:W2:Y:S02]  /*5570*/  @!P0 SYNCS.PHASECHK.TRANS64 P0, [R8+URZ+0x31830], R5 ;  /* 0x03183005080085a7 */ /* 0x000ea400080010ff */
[----:B--2---:R-:W-:Y:S05]  /*5580*/  @!P0 BRA `(.L_x_27) ;  /* 0xfffffffc00e88947 */ /* 0x004fea000383ffff */
[----:B------:R-:W-:Y:S05]  /*5590*/  BRA `(.L_x_80) ;  /* 0xffffffc800cc7947 */ /* 0x000fea000383ffff */
.L_x_28:
[----:B------:R-:W-:Y:S01]  /*55a0*/  HFMA2 R42, -RZ, RZ, -0.0 , 0 ;  /* 0x80000000ff2a7431 */ /* 0x000fe200000001ff */
[----:B-1----:R-:W-:Y:S04]  /*55b0*/  MOV R43, 0x80000000 ;  /* 0x80000000002b7802 */ /* 0x002fe80000000f00 */
[----:B------:R1:W2:Y:S03]  /*55c0*/  SYNCS.PHASECHK.TRANS64.TRYWAIT P0, [R8+URZ+0x31838], R43 ;  /* 0x0318382b080075a7 */ /* 0x0002a600080011ff */
[----:B--2---:R-:W-:Y:S05]  /*55d0*/  @!P0 NANOSLEEP.SYNCS 0x989680 ;  /* 0x009896800000895d */ /* 0x004fea0003900000 */
[----:B------:R-:W2:Y:S02]  /*55e0*/  @!P0 SYNCS.PHASECHK.TRANS64 P0, [R8+URZ+0x31838], R43 ;  /* 0x0318382b080085a7 */ /* 0x000ea400080010ff */
[----:B--2---:R-:W-:Y:S05]  /*55f0*/  @!P0 BRA `(.L_x_28) ;  /* 0xfffffffc00e88947 */ /* 0x004fea000383ffff */
[----:B------:R-:W-:Y:S05]  /*5600*/  BRA `(.L_x_81) ;  /* 0xffffffcc00087947 */ /* 0x000fea000383ffff */
.L_x_29:
[----:B--2---:R2:W3:Y:S02]  /*5610*/  SYNCS.PHASECHK.TRANS64.TRYWAIT P0, [R8+URZ+0x31820], RZ ;  /* 0x031820ff080075a7 */ /* 0x0044e400080011ff */
[----:B---3--:R-:W-:Y:S05]  /*5620*/  @!P0 NANOSLEEP.SYNCS 0x989680 ;  /* 0x009896800000895d */ /* 0x008fea0003900000 */
[----:B------:R-:W3:Y:S02]  /*5630*/  @!P0 SYNCS.PHASECHK.TRANS64 P0, [R8+URZ+0x31820], RZ ;  /* 0x031820ff080085a7 */ /* 0x000ee400080010ff */
[----:B---3--:R-:W-:Y:S05]  /*5640*/  @!P0 BRA `(.L_x_29) ;  /* 0xfffffffc00f08947 */ /* 0x008fea000383ffff */
[----:B------:R-:W-:Y:S05]  /*5650*/  BRA `(.L_x_82) ;  /* 0xffffffcc00407947 */ /* 0x000fea000383ffff */
.L_x_30:
[----:B---3--:R3:W4:Y:S02]  /*5660*/  SYNCS.PHASECHK.TRANS64.TRYWAIT P0, [R8+URZ+0x31828], RZ ;  /* 0x031828ff080075a7 */ /* 0x00872400080011ff */
[----:B----4-:R-:W-:Y:S05]  /*5670*/  @!P0 NANOSLEEP.SYNCS 0x989680 ;  /* 0x009896800000895d */ /* 0x010fea0003900000 */
[----:B------:R-:W4:Y:S02]  /*5680*/  @!P0 SYNCS.PHASECHK.TRANS64 P0, [R8+URZ+0x31828], RZ ;  /* 0x031828ff080085a7 */ /* 0x000f2400080010ff */
[----:B----4-:R-:W-:Y:S05]  /*5690*/  @!P0 BRA `(.L_x_30) ;  /* 0xfffffffc00f08947 */ /* 0x010fea000383ffff */
[----:B------:R-:W-:Y:S05]  /*56a0*/  BRA `(.L_x_83) ;  /* 0xffffffcc00b47947 */ /* 0x000fea000383ffff */
.L_x_31:
[----:B----4-:R4:W1:Y:S02]  /*56b0*/  SYNCS.PHASECHK.TRANS64.TRYWAIT P0, [R8+URZ+0x31830], RZ ;  /* 0x031830ff080075a7 */ /* 0x01086400080011ff */
[----:B-1----:R-:W-:Y:S05]  /*56c0*/  @!P0 NANOSLEEP.SYNCS 0x989680 ;  /* 0x009896800000895d */ /* 0x002fea0003900000 */
[----:B------:R-:W1:Y:S02]  /*56d0*/  @!P0 SYNCS.PHASECHK.TRANS64 P0, [R8+URZ+0x31830], RZ ;  /* 0x031830ff080085a7 */ /* 0x000e6400080010ff */
[----:B-1----:R-:W-:Y:S05]  /*56e0*/  @!P0 BRA `(.L_x_31) ;  /* 0xfffffffc00f08947 */ /* 0x002fea000383ffff */
[----:B------:R-:W-:Y:S05]  /*56f0*/  BRA `(.L_x_84) ;  /* 0xffffffcc00ec7947 */ /* 0x000fea000383ffff */
.L_x_32:
[----:B-1----:R1:W2:Y:S02]  /*5700*/  SYNCS.PHASECHK.TRANS64.TRYWAIT P0, [R8+URZ+0x31838], RZ ;  /* 0x031838ff080075a7 */ /* 0x0022a400080011ff */
[----:B--2---:R-:W-:Y:S05]  /*5710*/  @!P0 NANOSLEEP.SYNCS 0x989680 ;  /* 0x009896800000895d */ /* 0x004fea0003900000 */
[----:B------:R-:W2:Y:S02]  /*5720*/  @!P0 SYNCS.PHASECHK.TRANS64 P0, [R8+URZ+0x31838], RZ ;  /* 0x031838ff080085a7 */ /* 0x000ea400080010ff */
[----:B--2---:R-:W-:Y:S05]  /*5730*/  @!P0 BRA `(.L_x_32) ;  /* 0xfffffffc00f08947 */ /* 0x004fea000383ffff */
[----:B------:R-:W-:Y:S05]  /*5740*/  BRA `(.L_x_85) ;  /* 0xffffffd000247947 */ /* 0x000fea000383ffff */
.L_x_33:
[----:B------:R-:W-:Y:S01]  /*5750*/  HFMA2 R42, -RZ, RZ, -0.0 , 0 ;  /* 0x80000000ff2a7431 */ /* 0x000fe200000001ff */
[----:B-1----:R-:W-:Y:S04]  /*5760*/  MOV R43, 0x80000000 ;  /* 0x80000000002b7802 */ /* 0x002fe80000000f00 */
[----:B------:R1:W2:Y:S03]  /*5770*/  SYNCS.PHASECHK.TRANS64.TRYWAIT P0, [R8+URZ+0x31820], R43 ;  /* 0x0318202b080075a7 */ /* 0x0002a600080011ff */
[----:B--2---:R-:W-:Y:S05]  /*5780*/  @!P0 NANOSLEEP.SYNCS 0x989680 ;  /* 0x009896800000895d */ /* 0x004fea0003900000 */
[----:B------:R-:W2:Y:S02]  /*5790*/  @!P0 SYNCS.PHASECHK.TRANS64 P0, [R8+URZ+0x31820], R43 ;  /* 0x0318202b080085a7 */ /* 0x000ea400080010ff */
[----:B--2---:R-:W-:Y:S05]  /*57a0*/  @!P0 BRA `(.L_x_33) ;  /* 0xfffffffc00e88947 */ /* 0x004fea000383ffff */
[----:B------:R-:W-:Y:S05]  /*57b0*/  BRA `(.L_x_86) ;  /* 0xffffffd000547947 */ /* 0x000fea000383ffff */
.L_x_34:
[----:B------:R-:W-:Y:S01]  /*57c0*/  HFMA2 R42, -RZ, RZ, -0.0 , 0 ;  /* 0x80000000ff2a7431 */ /* 0x000fe200000001ff */
[----:B-1----:R-:W-:Y:S04]  /*57d0*/  MOV R43, 0x80000000 ;  /* 0x80000000002b7802 */ /* 0x002fe80000000f00 */
[----:B------:R1:W2:Y:S03]  /*57e0*/  SYNCS.PHASECHK.TRANS64.TRYWAIT P0, [R8+URZ+0x31828], R43 ;  /* 0x0318282b080075a7 */ /* 0x0002a600080011ff */
[----:B--2---:R-:W-:Y:S05]  /*57f0*/  @!P0 NANOSLEEP.SYNCS 0x989680 ;  /* 0x009896800000895d */ /* 0x004fea0003900000 */
[----:B------:R-:W2:Y:S02]  /*5800*/  @!P0 SYNCS.PHASECHK.TRANS64 P0, [R8+URZ+0x31828], R43 ;  /* 0x0318282b080085a7 */ /* 0x000ea400080010ff */
[----:B--2---:R-:W-:Y:S05]  /*5810*/  @!P0 BRA `(.L_x_34) ;  /* 0xfffffffc00e88947 */ /* 0x004fea000383ffff */
[----:B------:R-:W-:Y:S05]  /*5820*/  BRA `(.L_x_87) ;  /* 0xffffffd000c07947 */ /* 0x000fea000383ffff */
.L_x_35:
[----:B------:R-:W-:Y:S01]  /*5830*/  HFMA2 R42, -RZ, RZ, -0.0 , 0 ;  /* 0x80000000ff2a7431 */ /* 0x000fe200000001ff */
[----:B-1----:R-:W-:Y:S04]  /*5840*/  MOV R43, 0x80000000 ;  /* 0x80000000002b7802 */ /* 0x002fe80000000f00 */
[----:B------:R1:W2:Y:S03]  /*5850*/  SYNCS.PHASECHK.TRANS64.TRYWAIT P0, [R8+URZ+0x31830], R43 ;  /* 0x0318302b080075a7 */ /* 0x0002a600080011ff */
[----:B--2---:R-:W-:Y:S05]  /*5860*/  @!P0 NANOSLEEP.SYNCS 0x989680 ;  /* 0x009896800000895d */ /* 0x004fea0003900000 */
[----:B------:R-:W2:Y:S02]  /*5870*/  @!P0 SYNCS.PHASECHK.TRANS64 P0, [R8+URZ+0x31830], R43 ;  /* 0x0318302b080085a7 */ /* 0x000ea400080010ff */
[----:B--2---:R-:W-:Y:S05]  /*5880*/  @!P0 BRA `(.L_x_35) ;  /* 0xfffffffc00e88947 */ /* 0x004fea000383ffff */
[----:B------:R-:W-:Y:S05]  /*5890*/  BRA `(.L_x_88) ;  /* 0xffffffd000f07947 */ /* 0x000fea000383ffff */
.L_x_36:
[----:B------:R-:W-:Y:S01]  /*58a0*/  HFMA2 R42, -RZ, RZ, -0.0 , 0 ;  /* 0x80000000ff2a7431 */ /* 0x000fe200000001ff */
[----:B-1----:R-:W-:Y:S04]  /*58b0*/  MOV R43, 0x80000000 ;  /* 0x80000000002b7802 */ /* 0x002fe80000000f00 */
[----:B------:R1:W2:Y:S03]  /*58c0*/  SYNCS.PHASECHK.TRANS64.TRYWAIT P0, [R8+URZ+0x31838], R43 ;  /* 0x0318382b080075a7 */ /* 0x0002a600080011ff */
[----:B--2---:R-:W-:Y:S05]  /*58d0*/  @!P0 NANOSLEEP.SYNCS 0x989680 ;  /* 0x009896800000895d */ /* 0x004fea0003900000 */
[----:B------:R-:W2:Y:S02]  /*58e0*/  @!P0 SYNCS.PHASECHK.TRANS64 P0, [R8+URZ+0x31838], R43 ;  /* 0x0318382b080085a7 */ /* 0x000ea400080010ff */
[----:B--2---:R-:W-:Y:S05]  /*58f0*/  @!P0 BRA `(.L_x_36) ;  /* 0xfffffffc00e88947 */ /* 0x004fea000383ffff */
[----:B------:R-:W-:Y:S05]  /*5900*/  BRA `(.L_x_89) ;  /* 0xffffffd400207947 */ /* 0x000fea000383ffff */
.L_x_37:
[----:B-1----:R1:W2:Y:S02]  /*5910*/  SYNCS.PHASECHK.TRANS64.TRYWAIT P0, [R8+URZ+0x31820], RZ ;  /* 0x031820ff080075a7 */ /* 0x0022a400080011ff */
[----:B--2---:R-:W-:Y:S05]  /*5920*/  @!P0 NANOSLEEP.SYNCS 0x989680 ;  /* 0x009896800000895d */ /* 0x004fea0003900000 */
[----:B------:R-:W2:Y:S02]  /*5930*/  @!P0 SYNCS.PHASECHK.TRANS64 P0, [R8+URZ+0x31820], RZ ;  /* 0x031820ff080085a7 */ /* 0x000ea400080010ff */
[----:B--2---:R-:W-:Y:S05]  /*5940*/  @!P0 BRA `(.L_x_37) ;  /* 0xfffffffc00f08947 */ /* 0x004fea000383ffff */
[----:B------:R-:W-:Y:S05]  /*5950*/  BRA `(.L_x_90) ;  /* 0xffffffd400587947 */ /* 0x000fea000383ffff */
.L_x_38:
[----:B-1----:R1:W2:Y:S02]  /*5960*/  SYNCS.PHASECHK.TRANS64.TRYWAIT P0, [R8+URZ+0x31828], RZ ;  /* 0x031828ff080075a7 */ /* 0x0022a400080011ff */
[----:B--2---:R-:W-:Y:S05]  /*5970*/  @!P0 NANOSLEEP.SYNCS 0x989680 ;  /* 0x009896800000895d */ /* 0x004fea0003900000 */
[----:B------:R-:W2:Y:S02]  /*5980*/  @!P0 SYNCS.PHASECHK.TRANS64 P0, [R8+URZ+0x31828], RZ ;  /* 0x031828ff080085a7 */ /* 0x000ea400080010ff */
[----:B--2---:R-:W-:Y:S05]  /*5990*/  @!P0 BRA `(.L_x_38) ;  /* 0xfffffffc00f08947 */ /* 0x004fea000383ffff */
[----:B------:R-:W-:Y:S05]  /*59a0*/  BRA `(.L_x_91) ;  /* 0xffffffd400cc7947 */ /* 0x000fea000383ffff */
.L_x_39:
[----:B-1----:R1:W2:Y:S02]  /*59b0*/  SYNCS.PHASECHK.TRANS64.TRYWAIT P0, [R8+URZ+0x31830], RZ ;  /* 0x031830ff080075a7 */ /* 0x0022a400080011ff */
[----:B--2---:R-:W-:Y:S05]  /*59c0*/  @!P0 NANOSLEEP.SYNCS 0x989680 ;  /* 0x009896800000895d */ /* 0x004fea0003900000 */
[----:B------:R-:W2:Y:S02]  /*59d0*/  @!P0 SYNCS.PHASECHK.TRANS64 P0, [R8+URZ+0x31830], RZ ;  /* 0x031830ff080085a7 */ /* 0x000ea400080010ff */
[----:B--2---:R-:W-:Y:S05]  /*59e0*/  @!P0 BRA `(.L_x_39) ;  /* 0xfffffffc00f08947 */ /* 0x004fea000383ffff */
[----:B------:R-:W-:Y:S05]  /*59f0*/  BRA `(.L_x_92) ;  /* 0xffffffd800047947 */ /* 0x000fea000383ffff */
.L_x_40:
[----:B-1----:R1:W2:Y:S02]  /*5a00*/  SYNCS.PHASECHK.TRANS64.TRYWAIT P0, [R8+URZ+0x31838], RZ ;  /* 0x031838ff080075a7 */ /* 0x0022a400080011ff */
[----:B--2---:R-:W-:Y:S05]  /*5a10*/  @!P0 NANOSLEEP.SYNCS 0x989680 ;  /* 0x009896800000895d */ /* 0x004fea0003900000 */
[----:B------:R-:W2:Y:S02]  /*5a20*/  @!P0 SYNCS.PHASECHK.TRANS64 P0, [R8+URZ+0x31838], RZ ;  /* 0x031838ff080085a7 */ /* 0x000ea400080010ff */
[----:B--2---:R-:W-:Y:S05]  /*5a30*/  @!P0 BRA `(.L_x_40) ;  /* 0xfffffffc00f08947 */ /* 0x004fea000383ffff */
[----:B------:R-:W-:Y:S05]  /*5a40*/  BRA `(.L_x_93) ;  /* 0xffffffd8003c7947 */ /* 0x000fea000383ffff */
.L_x_44:
[----:B------:R-:W-:-:S07]  /*5a50*/  MOV R4, R5 ;  /* 0x0000000500047202 */ /* 0x000fce0000000f00 */
.L_x_94:
[----:B-1----:R1:W2:Y:S02]  /*5a60*/  SYNCS.PHASECHK.TRANS64.TRYWAIT P2, [R20+URZ+0x31860], R5 ;  /* 0x03186005140075a7 */ /* 0x0022a400080411ff */
[----:B--2---:R-:W-:Y:S05]  /*5a70*/  @!P2 NANOSLEEP.SYNCS 0x989680 ;  /* 0x009896800000a95d */ /* 0x004fea0003900000 */
[----:B------:R-:W2:Y:S02]  /*5a80*/  @!P2 SYNCS.PHASECHK.TRANS64 P2, [R20+URZ+0x31860], R5 ;  /* 0x031860051400a5a7 */ /* 0x000ea400080410ff */
[----:B--2---:R-:W-:Y:S05]  /*5a90*/  @!P2 BRA `(.L_x_94) ;  /* 0xfffffffc00f0a947 */ /* 0x004fea000383ffff */
[----:B------:R-:W-:Y:S05]  /*5aa0*/  BRA `(.L_x_95) ;  /* 0xffffffdc00487947 */ /* 0x000fea000383ffff */
        .weak           $__internal_0_$__cuda_sm10x_tcgen05_guardrail_trap_col_being_dealloced_not_returned_by_alloc
        .type           $__internal_0_$__cuda_sm10x_tcgen05_guardrail_trap_col_being_dealloced_not_returned_by_alloc,@function
        .size           $__internal_0_$__cuda_sm10x_tcgen05_guardrail_trap_col_being_dealloced_not_returned_by_alloc,($__internal_1_$__cuda_sm10x_tcgen05_guardrail_trap_phase_invalid_during_alloc - $__internal_0_$__cuda_sm10x_tcgen05_guardrail_trap_col_being_dealloced_not_returned_by_alloc)
$__internal_0_$__cuda_sm10x_tcgen05_guardrail_trap_col_being_dealloced_not_returned_by_alloc:
[----:B------:R-:W-:Y:S05]  /*5ab0*/  BPT.TRAP 0x1 ;  /* 0x000000040000795c */ /* 0x000fea0000300000 */
[----:B------:R-:W-:-:S04]  /*5ac0*/  HFMA2 R3, -RZ, RZ, 0, 0 ;  /* 0x00000000ff037431 */ /* 0x000fc800000001ff */
[----:B------:R-:W-:Y:S05]  /*5ad0*/  RET.REL.NODEC R2 `(_ZN9deep_gemm24sm100_fp8_gemm_1d1d_implILN4cute4UMMA5MajorE0ELS3_0ELj0ELj7168ELj2048ELj128ELj224ELj128ELj64ELj128ELj128ELj64ELj4ELj128ELj128ELj1ELb0ELj140ELNS_8GemmTypeE1ELb0EN7cutlass10bfloat16_tENS_16EpilogueIdentityEEEvPijjj14CUtensorMap_stS9_S9_S9_S9_) ;  /* 0xffffffa402487950 */ /* 0x000fea0003c3ffff */
        .weak           $__internal_1_$__cuda_sm10x_tcgen05_guardrail_trap_phase_invalid_during_alloc
        .type           $__internal_1_$__cuda_sm10x_tcgen05_guardrail_trap_phase_invalid_during_alloc,@function
        .size           $__internal_1_$__cuda_sm10x_tcgen05_guardrail_trap_phase_invalid_during_alloc,($__internal_2_$__cuda_sm10x_tcgen05_guardrail_trap_unallocated_columns_being_dealloced - $__internal_1_$__cuda_sm10x_tcgen05_guardrail_trap_phase_invalid_during_alloc)
$__internal_1_$__cuda_sm10x_tcgen05_guardrail_trap_phase_invalid_during_alloc:
[----:B------:R-:W-:Y:S05]  /*5ae0*/  BPT.TRAP 0x1 ;  /* 0x000000040000795c */ /* 0x000fea0000300000 */
[----:B------:R-:W-:-:S04]  /*5af0*/  MOV R3, 0x0 ;  /* 0x0000000000037802 */ /* 0x000fc80000000f00 */
[----:B------:R-:W-:Y:S05]  /*5b00*/  RET.REL.NODEC R2 `(_ZN9deep_gemm24sm100_fp8_gemm_1d1d_implILN4cute4UMMA5MajorE0ELS3_0ELj0ELj7168ELj2048ELj128ELj224ELj128ELj64ELj128ELj128ELj64ELj4ELj128ELj128ELj1ELb0ELj140ELNS_8GemmTypeE1ELb0EN7cutlass10bfloat16_tENS_16EpilogueIdentityEEEvPijjj14CUtensorMap_stS9_S9_S9_S9_) ;  /* 0xffffffa4023c7950 */ /* 0x000fea0003c3ffff */
        .weak           $__internal_2_$__cuda_sm10x_tcgen05_guardrail_trap_unallocated_columns_being_dealloced
        .type           $__internal_2_$__cuda_sm10x_tcgen05_guardrail_trap_unallocated_columns_being_dealloced,@function
        .size           $__internal_2_$__cuda_sm10x_tcgen05_guardrail_trap_unallocated_columns_being_dealloced,($__internal_3_$__cuda_sm20_div_u16 - $__internal_2_$__cuda_sm10x_tcgen05_guardrail_trap_unallocated_columns_being_dealloced)
$__internal_2_$__cuda_sm10x_tcgen05_guardrail_trap_unallocated_columns_being_dealloced:
[----:B------:R-:W-:Y:S05]  /*5b10*/  BPT.TRAP 0x1 ;  /* 0x000000040000795c */ /* 0x000fea0000300000 */
[----:B------:R-:W-:-:S04]  /*5b20*/  HFMA2 R3, -RZ, RZ, 0, 0 ;  /* 0x00000000ff037431 */ /* 0x000fc800000001ff */
[----:B------:R-:W-:Y:S05]  /*5b30*/  RET.REL.NODEC R2 `(_ZN9deep_gemm24sm100_fp8_gemm_1d1d_implILN4cute4UMMA5MajorE0ELS3_0ELj0ELj7168ELj2048ELj128ELj224ELj128ELj64ELj128ELj128ELj64ELj4ELj128ELj128ELj1ELb0ELj140ELNS_8GemmTypeE1ELb0EN7cutlass10bfloat16_tENS_16EpilogueIdentityEEEvPijjj14CUtensorMap_stS9_S9_S9_S9_) ;  /* 0xffffffa402307950 */ /* 0x000fea0003c3ffff */
        .weak           $__internal_3_$__cuda_sm20_div_u16
        .type           $__internal_3_$__cuda_sm20_div_u16,@function
        .size           $__internal_3_$__cuda_sm20_div_u16,(.L_x_100 - $__internal_3_$__cuda_sm20_div_u16)
$__internal_3_$__cuda_sm20_div_u16:
[----:B------:R-:W1:Y:S01]  /*5b40*/  I2F.U16 R5, R39 ;  /* 0x0000002700057306 */ /* 0x000e620000101000 */
[----:B------:R-:W-:-:S07]  /*5b50*/  IMAD.MOV.U32 R0, RZ, RZ, 0x4b800000 ;  /* 0x4b800000ff007424 */ /* 0x000fce00078e00ff */
[----:B------:R-:W-:Y:S01]  /*5b60*/  I2F.U16.RZ R9, R34 ;  /* 0x0000002200097306 */ /* 0x000fe2000010d000 */
[C---:B-1----:R-:W-:Y:S02]  /*5b70*/  FSETP.GEU.AND P1, PT, |R5|.reuse, 1.175494350822287508e-38, PT ;  /* 0x008000000500780b */ /* 0x042fe40003f2e200 */
[----:B------:R-:W-:Y:S02]  /*5b80*/  FSETP.GT.AND P2, PT, |R5|, 8.50705917302346158658e+37, PT ;  /* 0x7e8000000500780b */ /* 0x000fe40003f44200 */
[----:B------:R-:W-:Y:S02]  /*5b90*/  FSEL R0, R0, 1, !P1 ;  /* 0x3f80000000007808 */ /* 0x000fe40004800000 */
[----:B------:R-:W-:Y:S02]  /*5ba0*/  ISETP.NE.U32.AND P1, PT, R39, RZ, PT ;  /* 0x000000ff2700720c */ /* 0x000fe40003f25070 */
[----:B------:R-:W-:-:S05]  /*5bb0*/  FSEL R0, R0, 0.25, !P2 ;  /* 0x3e80000000007808 */ /* 0x000fca0005000000 */
[----:B------:R-:W-:-:S06]  /*5bc0*/  FMUL R5, R5, R0 ;  /* 0x0000000005057220 */ /* 0x000fcc0000400000 */
[----:B------:R-:W1:Y:S02]  /*5bd0*/  MUFU.RCP R5, R5 ;  /* 0x0000000500057308 */ /* 0x000e640000001000 */
[----:B-1----:R-:W-:Y:S01]  /*5be0*/  FMUL R0, R0, R5 ;  /* 0x0000000500007220 */ /* 0x002fe20000400000 */
[----:B------:R-:W-:-:S03]  /*5bf0*/  IMAD.MOV.U32 R5, RZ, RZ, 0x0 ;  /* 0x00000000ff057424 */ /* 0x000fc600078e00ff */
[----:B------:R-:W-:-:S04]  /*5c00*/  VIADD R0, R0, 0x2 ;  /* 0x0000000200007836 */ /* 0x000fc80000000000 */
[----:B------:R-:W-:-:S04]  /*5c10*/  FMUL.RZ R9, R9, R0 ;  /* 0x0000000009097220 */ /* 0x000fc8000040c000 */
[----:B------:R-:W1:Y:S02]  /*5c20*/  F2I.U32.TRUNC.NTZ R0, R9 ;  /* 0x0000000900007305 */ /* 0x000e64000020f000 */
[----:B-1----:R-:W-:Y:S02]  /*5c30*/  LOP3.LUT R0, R0, 0xffff, RZ, 0xc0, !PT ;  /* 0x0000ffff00007812 */ /* 0x002fe400078ec0ff */
[----:B------:R-:W-:Y:S01]  /*5c40*/  @!P1 MOV R0, 0xffffffff ;  /* 0xffffffff00009802 */ /* 0x000fe20000000f00 */
[----:B------:R-:W-:Y:S06]  /*5c50*/  RET.REL.NODEC R4 `(_ZN9deep_gemm24sm100_fp8_gemm_1d1d_implILN4cute4UMMA5MajorE0ELS3_0ELj0ELj7168ELj2048ELj128ELj224ELj128ELj64ELj128ELj128ELj64ELj4ELj128ELj128ELj1ELb0ELj140ELNS_8GemmTypeE1ELb0EN7cutlass10bfloat16_tENS_16EpilogueIdentityEEEvPijjj14CUtensorMap_stS9_S9_S9_S9_) ;  /* 0xffffffa004e87950 */ /* 0x000fec0003c3ffff */
.L_x_96:
[----:B------:R-:W-:-:S00]  /*5c60*/  BRA `(.L_x_96) ;  /* 0xfffffffc00fc7947 */ /* 0x000fc0000383ffff */
[----:B------:R-:W-:-:S00]  /*5c70*/  NOP ;  /* 0x0000000000007918 */ /* 0x000fc00000000000 */
        /* <DEDUP_REMOVED lines=8> */
.L_x_100:


//--------------------- .nv.shared._ZN9deep_gemm24sm100_fp8_gemm_1d1d_implILN4cute4UMMA5MajorE0ELS3_0ELj0ELj7168ELj2048ELj128ELj224ELj128ELj64ELj128ELj128ELj64ELj4ELj128ELj128ELj1ELb0ELj140ELNS_8GemmTypeE1ELb0EN7cutlass10bfloat16_tENS_16EpilogueIdentityEEEvPijjj14CUtensorMap_stS9_S9_S9_S9_ --------------------------
	.section	.nv.shared._ZN9deep_gemm24sm100_fp8_gemm_1d1d_implILN4cute4UMMA5MajorE0ELS3_0ELj0ELj7168ELj2048ELj128ELj224ELj128ELj64ELj128ELj128ELj64ELj4ELj128ELj128ELj1ELb0ELj140ELNS_8GemmTypeE1ELb0EN7cutlass10bfloat16_tENS_16EpilogueIdentityEEEvPijjj14CUtensorMap_stS9_S9_S9_S9_,"aw",@nobits
	.sectionflags	@""
	.align	1024
	.zero		1024


//--------------------- .nv.shared.reserved.0     --------------------------
	.section	.nv.shared.reserved.0,"aw",@nobits
	.align	8
	.weak		__nv_reservedSMEM_offset_0_alias
	.size		__nv_reservedSMEM_offset_0_alias, 0, 64
	.other		__nv_reservedSMEM_offset_0_alias,@"STO_CUDA_RESERVED_SHARED STV_DEFAULT"
__nv_reservedSMEM_offset_0_alias:
	.zero		0
.nv.shared.reserved.0:
	.zero		64
	.weak		__nv_reservedSMEM_allocation_phase
	.type		__nv_reservedSMEM_allocation_phase,@object
	.size		__nv_reservedSMEM_allocation_phase,(.L_0 - __nv_reservedSMEM_allocation_phase)
__nv_reservedSMEM_allocation_phase:
	.zero		1
.L_0:
	.zero		7
	.weak		__nv_reservedSMEM_devtool_atexit_pc
	.type		__nv_reservedSMEM_devtool_atexit_pc,@object
	.size		__nv_reservedSMEM_devtool_atexit_pc,(__nv_reservedSMEM_allocation_mask - __nv_reservedSMEM_devtool_atexit_pc)
__nv_reservedSMEM_devtool_atexit_pc:
	.zero		8
	.weak		__nv_reservedSMEM_allocation_mask
	.type		__nv_reservedSMEM_allocation_mask,@object
	.size		__nv_reservedSMEM_allocation_mask,(.L_2 - __nv_reservedSMEM_allocation_mask)
__nv_reservedSMEM_allocation_mask:
	.zero		4
.L_2:


//--------------------- .nv.global                --------------------------
	.section	.nv.global,"aw",@nobits
.nv.global:
	.type		_ZN47_INTERNAL_f3e4c9f4_9_kernel_cu_372309be_28938634cute1_E,@object
	.size		_ZN47_INTERNAL_f3e4c9f4_9_kernel_cu_372309be_28938634cute1_E,(_ZN47_INTERNAL_f3e4c9f4_9_kernel_cu_372309be_28938634cuda3std3__45__cpo6cbeginE - _ZN47_INTERNAL_f3e4c9f4_9_kernel_cu_372309be_28938634cute1_E)
_ZN47_INTERNAL_f3e4c9f4_9_kernel_cu_372309be_28938634cute1_E:
	.zero		1
	.type		_ZN47_INTERNAL_f3e4c9f4_9_kernel_cu_372309be_28938634cuda3std3__45__cpo6cbeginE,@object
	.size		_ZN47_INTERNAL_f3e4c9f4_9_kernel_cu_372309be_28938634cuda3std3__45__cpo6cbeginE,(_ZN47_INTERNAL_f3e4c9f4_9_kernel_cu_372309be_28938634cuda3std3__48in_placeE - _ZN47_INTERNAL_f3e4c9f4_9_kernel_cu_372309be_28938634cuda3std3__45__cpo6cbeginE)
_ZN47_INTERNAL_f3e4c9f4_9_kernel_cu_372309be_28938634cuda3std3__45__cpo6cbeginE:
	.zero		1
	.type		_ZN47_INTERNAL_f3e4c9f4_9_kernel_cu_372309be_28938634cuda3std3__48in_placeE,@object
	.size		_ZN47_INTERNAL_f3e4c9f4_9_kernel_cu_372309be_28938634cuda3std3__48in_placeE,(_ZN47_INTERNAL_f3e4c9f4_9_kernel_cu_372309be_28938634cuda3std6ranges3__45__cpo9iter_moveE - _ZN47_INTERNAL_f3e4c9f4_9_kernel_cu_372309be_28938634cuda3std3__48in_placeE)
_ZN47_INTERNAL_f3e4c9f4_9_kernel_cu_372309be_28938634cuda3std3__48in_placeE:
	.zero		1
	.type		_ZN47_INTERNAL_f3e4c9f4_9_kernel_cu_372309be_28938634cuda3std6ranges3__45__cpo9iter_moveE,@object
	.size		_ZN47_INTERNAL_f3e4c9f4_9_kernel_cu_372309be_28938634cuda3std6ranges3__45__cpo9iter_moveE,(_ZN47_INTERNAL_f3e4c9f4_9_kernel_cu_372309be_28938634cuda3std3__45__cpo5beginE - _ZN47_INTERNAL_f3e4c9f4_9_kernel_cu_372309be_28938634cuda3std6ranges3__45__cpo9iter_moveE)
_ZN47_INTERNAL_f3e4c9f4_9_kernel_cu_372309be_28938634cuda3std6ranges3__45__cpo9iter_moveE:
	.zero		1
	.type		_ZN47_INTERNAL_f3e4c9f4_9_kernel_cu_372309be_28938634cuda3std3__45__cpo5beginE,@object
	.size		_ZN47_INTERNAL_f3e4c9f4_9_kernel_cu_372309be_28938634cuda3std3__45__cpo5beginE,(_ZN47_INTERNAL_f3e4c9f4_9_kernel_cu_372309be_28938634cuda3std3__449_GLOBAL__N__f3e4c9f4_9_kernel_cu_372309be_28938636ignoreE - _ZN47_INTERNAL_f3e4c9f4_9_kernel_cu_372309be_28938634cuda3std3__45__cpo5beginE)
_ZN47_INTERNAL_f3e4c9f4_9_kernel_cu_372309be_28938634cuda3std3__45__cpo5beginE:
	.zero		1
	.type		_ZN47_INTERNAL_f3e4c9f4_9_kernel_cu_372309be_28938634cuda3std3__449_GLOBAL__N__f3e4c9f4_9_kernel_cu_372309be_28938636ignoreE,@object
	.size		_ZN47_INTERNAL_f3e4c9f4_9_kernel_cu_372309be_28938634cuda3std3__449_GLOBAL__N__f3e4c9f4_9_kernel_cu_372309be_28938636ignoreE,(_ZN47_INTERNAL_f3e4c9f4_9_kernel_cu_372309be_28938634cute7productE - _ZN47_INTERNAL_f3e4c9f4_9_kernel_cu_372309be_28938634cuda3std3__449_GLOBAL__N__f3e4c9f4_9_kernel_cu_372309be_28938636ignoreE)
_ZN47_INTERNAL_f3e4c9f4_9_kernel_cu_372309be_28938634cuda3std3__449_GLOBAL__N__f3e4c9f4_9_kernel_cu_372309be_28938636ignoreE:
	.zero		1
	.type		_ZN47_INTERNAL_f3e4c9f4_9_kernel_cu_372309be_28938634cute7productE,@object
	.size		_ZN47_INTERNAL_f3e4c9f4_9_kernel_cu_372309be_28938634cute7productE,(_ZN47_INTERNAL_f3e4c9f4_9_kernel_cu_372309be_28938634cuda3std3__45__cpo3endE - _ZN47_INTERNAL_f3e4c9f4_9_kernel_cu_372309be_28938634cute7productE)
_ZN47_INTERNAL_f3e4c9f4_9_kernel_cu_372309be_28938634cute7productE:
	.zero		1
	.type		_ZN47_INTERNAL_f3e4c9f4_9_kernel_cu_372309be_28938634cuda3std3__45__cpo3endE,@object
	.size		_ZN47_INTERNAL_f3e4c9f4_9_kernel_cu_372309be_28938634cuda3std3__45__cpo3endE,(_ZN47_INTERNAL_f3e4c9f4_9_kernel_cu_372309be_28938634cuda3std3__419piecewise_constructE - _ZN47_INTERNAL_f3e4c9f4_9_kernel_cu_372309be_28938634cuda3std3__45__cpo3endE)
_ZN47_INTERNAL_f3e4c9f4_9_kernel_cu_372309be_28938634cuda3std3__45__cpo3endE:
	.zero		1
	.type		_ZN47_INTERNAL_f3e4c9f4_9_kernel_cu_372309be_28938634cuda3std3__419piecewise_constructE,@object
	.size		_ZN47_INTERNAL_f3e4c9f4_9_kernel_cu_372309be_28938634cuda3std3__419piecewise_constructE,(_ZN47_INTERNAL_f3e4c9f4_9_kernel_cu_372309be_28938634cuda3std3__45__cpo4cendE - _ZN47_INTERNAL_f3e4c9f4_9_kernel_cu_372309be_28938634cuda3std3__419piecewise_constructE)
_ZN47_INTERNAL_f3e4c9f4_9_kernel_cu_372309be_28938634cuda3std3__419piecewise_constructE:
	.zero		1
	.type		_ZN47_INTERNAL_f3e4c9f4_9_kernel_cu_372309be_28938634cuda3std3__45__cpo4cendE,@object
	.size		_ZN47_INTERNAL_f3e4c9f4_9_kernel_cu_372309be_28938634cuda3std3__45__cpo4cendE,(_ZN47_INTERNAL_f3e4c9f4_9_kernel_cu_372309be_28938634cuda3std6ranges3__45__cpo4swapE - _ZN47_INTERNAL_f3e4c9f4_9_kernel_cu_372309be_28938634cuda3std3__45__cpo4cendE)
_ZN47_INTERNAL_f3e4c9f4_9_kernel_cu_372309be_28938634cuda3std3__45__cpo4cendE:
	.zero		1
	.type		_ZN47_INTERNAL_f3e4c9f4_9_kernel_cu_372309be_28938634cuda3std6ranges3__45__cpo4swapE,@object
	.size		_ZN47_INTERNAL_f3e4c9f4_9_kernel_cu_372309be_28938634cuda3std6ranges3__45__cpo4swapE,(.L_10 - _ZN47_INTERNAL_f3e4c9f4_9_kernel_cu_372309be_28938634cuda3std6ranges3__45__cpo4swapE)
_ZN47_INTERNAL_f3e4c9f4_9_kernel_cu_372309be_28938634cuda3std6ranges3__45__cpo4swapE:
	.zero		1
.L_10:


//--------------------- .nv.constant0._ZN9deep_gemm24sm100_fp8_gemm_1d1d_implILN4cute4UMMA5MajorE0ELS3_0ELj0ELj7168ELj2048ELj128ELj224ELj128ELj64ELj128ELj128ELj64ELj4ELj128ELj128ELj1ELb0ELj140ELNS_8GemmTypeE1ELb0EN7cutlass10bfloat16_tENS_16EpilogueIdentityEEEvPijjj14CUtensorMap_stS9_S9_S9_S9_ --------------------------
	.section	.nv.constant0._ZN9deep_gemm24sm100_fp8_gemm_1d1d_implILN4cute4UMMA5MajorE0ELS3_0ELj0ELj7168ELj2048ELj128ELj224ELj128ELj64ELj128ELj128ELj64ELj4ELj128ELj128ELj1ELb0ELj140ELNS_8GemmTypeE1ELb0EN7cutlass10bfloat16_tENS_16EpilogueIdentityEEEvPijjj14CUtensorMap_stS9_S9_S9_S9_,"a",@progbits
	.sectionflags	@""
	.align	4
.nv.constant0._ZN9deep_gemm24sm100_fp8_gemm_1d1d_implILN4cute4UMMA5MajorE0ELS3_0ELj0ELj7168ELj2048ELj128ELj224ELj128ELj64ELj128ELj128ELj64ELj4ELj128ELj128ELj1ELb0ELj140ELNS_8GemmTypeE1ELb0EN7cutlass10bfloat16_tENS_16EpilogueIdentityEEEvPijjj14CUtensorMap_stS9_S9_S9_S9_:
	.zero		1600


//--------------------- SYMBOLS --------------------------

	.type		.nv.reservedSmem.offset0,@object
	.size		.nv.reservedSmem.offset0,0x4
	.type		.nv.reservedSmem.cap,@object
	.size		.nv.reservedSmem.cap,0x4
